//
// Generated by NVIDIA NVVM Compiler
//
// Compiler Build ID: CL-36424714
// Cuda compilation tools, release 13.0, V13.0.88
// Based on NVVM 20.0.0
//

.version 9.0
.target sm_100
.address_size 64

	// .globl	_Z11euclidNoPowPfS_Pdi
.func  (.param .b64 func_retval0) __internal_accurate_pow
(
	.param .b64 __internal_accurate_pow_param_0
)
;

.visible .entry _Z11euclidNoPowPfS_Pdi(
	.param .u64 .ptr .align 1 _Z11euclidNoPowPfS_Pdi_param_0,
	.param .u64 .ptr .align 1 _Z11euclidNoPowPfS_Pdi_param_1,
	.param .u64 .ptr .align 1 _Z11euclidNoPowPfS_Pdi_param_2,
	.param .u32 _Z11euclidNoPowPfS_Pdi_param_3
)
{
	.reg .pred 	%p<8>;
	.reg .b32 	%r<17>;
	.reg .b32 	%f<43>;
	.reg .b64 	%rd<29>;
	.reg .b64 	%fd<92>;

	ld.param.u64 	%rd13, [_Z11euclidNoPowPfS_Pdi_param_0];
	ld.param.u64 	%rd14, [_Z11euclidNoPowPfS_Pdi_param_1];
	ld.param.u64 	%rd15, [_Z11euclidNoPowPfS_Pdi_param_2];
	ld.param.u32 	%r9, [_Z11euclidNoPowPfS_Pdi_param_3];
	cvta.to.global.u64 	%rd1, %rd15;
	cvta.to.global.u64 	%rd2, %rd14;
	cvta.to.global.u64 	%rd3, %rd13;
	setp.lt.s32 	%p1, %r9, 1;
	@%p1 bra 	$L__BB0_9;
	and.b32  	%r1, %r9, 3;
	setp.lt.u32 	%p2, %r9, 4;
	mov.b32 	%r16, 0;
	@%p2 bra 	$L__BB0_4;
	and.b32  	%r16, %r9, 2147483644;
	neg.s32 	%r14, %r16;
	add.s64 	%rd28, %rd3, 24;
	add.s64 	%rd27, %rd2, 24;
	add.s64 	%rd26, %rd1, 16;
$L__BB0_3:
	.pragma "nounroll";
	ld.global.f32 	%f1, [%rd28+-24];
	cvt.f64.f32 	%fd1, %f1;
	ld.global.f32 	%f2, [%rd27+-24];
	cvt.f64.f32 	%fd2, %f2;
	sub.f64 	%fd3, %fd1, %fd2;
	ld.global.f32 	%f3, [%rd28+-20];
	cvt.f64.f32 	%fd4, %f3;
	ld.global.f32 	%f4, [%rd27+-20];
	cvt.f64.f32 	%fd5, %f4;
	sub.f64 	%fd6, %fd4, %fd5;
	mul.f64 	%fd7, %fd6, %fd6;
	fma.rn.f64 	%fd8, %fd3, %fd3, %fd7;
	ld.global.f32 	%f5, [%rd28+-16];
	cvt.f64.f32 	%fd9, %f5;
	ld.global.f32 	%f6, [%rd27+-16];
	cvt.f64.f32 	%fd10, %f6;
	sub.f64 	%fd11, %fd9, %fd10;
	fma.rn.f64 	%fd12, %fd11, %fd11, %fd8;
	sqrt.rn.f64 	%fd13, %fd12;
	st.global.f64 	[%rd26+-16], %fd13;
	ld.global.f32 	%f7, [%rd28+-12];
	cvt.f64.f32 	%fd14, %f7;
	ld.global.f32 	%f8, [%rd27+-12];
	cvt.f64.f32 	%fd15, %f8;
	sub.f64 	%fd16, %fd14, %fd15;
	ld.global.f32 	%f9, [%rd28+-8];
	cvt.f64.f32 	%fd17, %f9;
	ld.global.f32 	%f10, [%rd27+-8];
	cvt.f64.f32 	%fd18, %f10;
	sub.f64 	%fd19, %fd17, %fd18;
	mul.f64 	%fd20, %fd19, %fd19;
	fma.rn.f64 	%fd21, %fd16, %fd16, %fd20;
	ld.global.f32 	%f11, [%rd28+-4];
	cvt.f64.f32 	%fd22, %f11;
	ld.global.f32 	%f12, [%rd27+-4];
	cvt.f64.f32 	%fd23, %f12;
	sub.f64 	%fd24, %fd22, %fd23;
	fma.rn.f64 	%fd25, %fd24, %fd24, %fd21;
	sqrt.rn.f64 	%fd26, %fd25;
	st.global.f64 	[%rd26+-8], %fd26;
	ld.global.f32 	%f13, [%rd28];
	cvt.f64.f32 	%fd27, %f13;
	ld.global.f32 	%f14, [%rd27];
	cvt.f64.f32 	%fd28, %f14;
	sub.f64 	%fd29, %fd27, %fd28;
	ld.global.f32 	%f15, [%rd28+4];
	cvt.f64.f32 	%fd30, %f15;
	ld.global.f32 	%f16, [%rd27+4];
	cvt.f64.f32 	%fd31, %f16;
	sub.f64 	%fd32, %fd30, %fd31;
	mul.f64 	%fd33, %fd32, %fd32;
	fma.rn.f64 	%fd34, %fd29, %fd29, %fd33;
	ld.global.f32 	%f17, [%rd28+8];
	cvt.f64.f32 	%fd35, %f17;
	ld.global.f32 	%f18, [%rd27+8];
	cvt.f64.f32 	%fd36, %f18;
	sub.f64 	%fd37, %fd35, %fd36;
	fma.rn.f64 	%fd38, %fd37, %fd37, %fd34;
	sqrt.rn.f64 	%fd39, %fd38;
	st.global.f64 	[%rd26], %fd39;
	ld.global.f32 	%f19, [%rd28+12];
	cvt.f64.f32 	%fd40, %f19;
	ld.global.f32 	%f20, [%rd27+12];
	cvt.f64.f32 	%fd41, %f20;
	sub.f64 	%fd42, %fd40, %fd41;
	ld.global.f32 	%f21, [%rd28+16];
	cvt.f64.f32 	%fd43, %f21;
	ld.global.f32 	%f22, [%rd27+16];
	cvt.f64.f32 	%fd44, %f22;
	sub.f64 	%fd45, %fd43, %fd44;
	mul.f64 	%fd46, %fd45, %fd45;
	fma.rn.f64 	%fd47, %fd42, %fd42, %fd46;
	ld.global.f32 	%f23, [%rd28+20];
	cvt.f64.f32 	%fd48, %f23;
	ld.global.f32 	%f24, [%rd27+20];
	cvt.f64.f32 	%fd49, %f24;
	sub.f64 	%fd50, %fd48, %fd49;
	fma.rn.f64 	%fd51, %fd50, %fd50, %fd47;
	sqrt.rn.f64 	%fd52, %fd51;
	st.global.f64 	[%rd26+8], %fd52;
	add.s32 	%r14, %r14, 4;
	add.s64 	%rd28, %rd28, 48;
	add.s64 	%rd27, %rd27, 48;
	add.s64 	%rd26, %rd26, 32;
	setp.ne.s32 	%p3, %r14, 0;
	@%p3 bra 	$L__BB0_3;
$L__BB0_4:
	setp.eq.s32 	%p4, %r1, 0;
	@%p4 bra 	$L__BB0_9;
	setp.eq.s32 	%p5, %r1, 1;
	@%p5 bra 	$L__BB0_7;
	mul.lo.s32 	%r11, %r16, 3;
	mul.wide.u32 	%rd16, %r11, 4;
	add.s64 	%rd17, %rd3, %rd16;
	ld.global.f32 	%f25, [%rd17];
	cvt.f64.f32 	%fd53, %f25;
	add.s64 	%rd18, %rd2, %rd16;
	ld.global.f32 	%f26, [%rd18];
	cvt.f64.f32 	%fd54, %f26;
	sub.f64 	%fd55, %fd53, %fd54;
	ld.global.f32 	%f27, [%rd17+4];
	cvt.f64.f32 	%fd56, %f27;
	ld.global.f32 	%f28, [%rd18+4];
	cvt.f64.f32 	%fd57, %f28;
	sub.f64 	%fd58, %fd56, %fd57;
	mul.f64 	%fd59, %fd58, %fd58;
	fma.rn.f64 	%fd60, %fd55, %fd55, %fd59;
	ld.global.f32 	%f29, [%rd17+8];
	cvt.f64.f32 	%fd61, %f29;
	ld.global.f32 	%f30, [%rd18+8];
	cvt.f64.f32 	%fd62, %f30;
	sub.f64 	%fd63, %fd61, %fd62;
	fma.rn.f64 	%fd64, %fd63, %fd63, %fd60;
	sqrt.rn.f64 	%fd65, %fd64;
	mul.wide.u32 	%rd19, %r16, 8;
	add.s64 	%rd20, %rd1, %rd19;
	st.global.f64 	[%rd20], %fd65;
	ld.global.f32 	%f31, [%rd17+12];
	cvt.f64.f32 	%fd66, %f31;
	ld.global.f32 	%f32, [%rd18+12];
	cvt.f64.f32 	%fd67, %f32;
	sub.f64 	%fd68, %fd66, %fd67;
	ld.global.f32 	%f33, [%rd17+16];
	cvt.f64.f32 	%fd69, %f33;
	ld.global.f32 	%f34, [%rd18+16];
	cvt.f64.f32 	%fd70, %f34;
	sub.f64 	%fd71, %fd69, %fd70;
	mul.f64 	%fd72, %fd71, %fd71;
	fma.rn.f64 	%fd73, %fd68, %fd68, %fd72;
	ld.global.f32 	%f35, [%rd17+20];
	cvt.f64.f32 	%fd74, %f35;
	ld.global.f32 	%f36, [%rd18+20];
	cvt.f64.f32 	%fd75, %f36;
	sub.f64 	%fd76, %fd74, %fd75;
	fma.rn.f64 	%fd77, %fd76, %fd76, %fd73;
	sqrt.rn.f64 	%fd78, %fd77;
	st.global.f64 	[%rd20+8], %fd78;
	add.s32 	%r16, %r16, 2;
$L__BB0_7:
	and.b32  	%r12, %r9, 1;
	setp.eq.b32 	%p6, %r12, 1;
	not.pred 	%p7, %p6;
	@%p7 bra 	$L__BB0_9;
	mul.lo.s32 	%r13, %r16, 3;
	mul.wide.u32 	%rd21, %r13, 4;
	add.s64 	%rd22, %rd3, %rd21;
	ld.global.f32 	%f37, [%rd22];
	cvt.f64.f32 	%fd79, %f37;
	add.s64 	%rd23, %rd2, %rd21;
	ld.global.f32 	%f38, [%rd23];
	cvt.f64.f32 	%fd80, %f38;
	sub.f64 	%fd81, %fd79, %fd80;
	ld.global.f32 	%f39, [%rd22+4];
	cvt.f64.f32 	%fd82, %f39;
	ld.global.f32 	%f40, [%rd23+4];
	cvt.f64.f32 	%fd83, %f40;
	sub.f64 	%fd84, %fd82, %fd83;
	mul.f64 	%fd85, %fd84, %fd84;
	fma.rn.f64 	%fd86, %fd81, %fd81, %fd85;
	ld.global.f32 	%f41, [%rd22+8];
	cvt.f64.f32 	%fd87, %f41;
	ld.global.f32 	%f42, [%rd23+8];
	cvt.f64.f32 	%fd88, %f42;
	sub.f64 	%fd89, %fd87, %fd88;
	fma.rn.f64 	%fd90, %fd89, %fd89, %fd86;
	sqrt.rn.f64 	%fd91, %fd90;
	mul.wide.u32 	%rd24, %r16, 8;
	add.s64 	%rd25, %rd1, %rd24;
	st.global.f64 	[%rd25], %fd91;
$L__BB0_9:
	ret;

}
	// .globl	_Z9euclidPowPfS_Pdi
.visible .entry _Z9euclidPowPfS_Pdi(
	.param .u64 .ptr .align 1 _Z9euclidPowPfS_Pdi_param_0,
	.param .u64 .ptr .align 1 _Z9euclidPowPfS_Pdi_param_1,
	.param .u64 .ptr .align 1 _Z9euclidPowPfS_Pdi_param_2,
	.param .u32 _Z9euclidPowPfS_Pdi_param_3
)
{
	.reg .pred 	%p<37>;
	.reg .b32 	%r<41>;
	.reg .b32 	%f<7>;
	.reg .b64 	%rd<18>;
	.reg .b64 	%fd<59>;

	ld.param.u64 	%rd10, [_Z9euclidPowPfS_Pdi_param_0];
	ld.param.u64 	%rd11, [_Z9euclidPowPfS_Pdi_param_1];
	ld.param.u64 	%rd12, [_Z9euclidPowPfS_Pdi_param_2];
	ld.param.u32 	%r11, [_Z9euclidPowPfS_Pdi_param_3];
	setp.lt.s32 	%p2, %r11, 1;
	@%p2 bra 	$L__BB1_18;
	mov.f64 	%fd21, 0d4000000000000000;
	{
	.reg .b32 %temp; 
	mov.b64 	{%temp, %r1}, %fd21;
	}
	and.b32  	%r2, %r1, 2146435072;
	setp.eq.s32 	%p3, %r2, 1062207488;
	setp.lt.s32 	%p4, %r1, 0;
	selp.b32 	%r3, 0, 2146435072, %p4;
	and.b32  	%r12, %r1, 2147483647;
	setp.ne.s32 	%p5, %r12, 1071644672;
	and.pred  	%p1, %p3, %p5;
	or.b32  	%r4, %r3, -2147483648;
	neg.s32 	%r40, %r11;
	cvta.to.global.u64 	%rd13, %rd11;
	add.s64 	%rd16, %rd13, 4;
	cvta.to.global.u64 	%rd14, %rd10;
	add.s64 	%rd15, %rd14, 4;
	cvta.to.global.u64 	%rd17, %rd12;
$L__BB1_2:
	setp.lt.s32 	%p6, %r1, 0;
	setp.eq.s32 	%p7, %r2, 1062207488;
	ld.global.f32 	%f1, [%rd15+-4];
	cvt.f64.f32 	%fd22, %f1;
	ld.global.f32 	%f2, [%rd16+-4];
	cvt.f64.f32 	%fd23, %f2;
	sub.f64 	%fd1, %fd22, %fd23;
	{
	.reg .b32 %temp; 
	mov.b64 	{%temp, %r7}, %fd1;
	}
	abs.f64 	%fd2, %fd1;
	{ // callseq 0, 0
	.param .b64 param0;
	st.param.f64 	[param0], %fd2;
	.param .b64 retval0;
	call.uni (retval0), 
	__internal_accurate_pow, 
	(
	param0
	);
	ld.param.f64 	%fd24, [retval0];
	} // callseq 0
	setp.lt.s32 	%p9, %r7, 0;
	neg.f64 	%fd26, %fd24;
	selp.f64 	%fd27, %fd26, %fd24, %p7;
	selp.f64 	%fd28, %fd27, %fd24, %p9;
	setp.eq.f64 	%p10, %fd1, 0d0000000000000000;
	selp.b32 	%r13, %r7, 0, %p7;
	or.b32  	%r14, %r13, 2146435072;
	selp.b32 	%r15, %r14, %r13, %p6;
	mov.b32 	%r16, 0;
	mov.b64 	%fd29, {%r16, %r15};
	selp.f64 	%fd56, %fd29, %fd28, %p10;
	add.f64 	%fd30, %fd1, 0d4000000000000000;
	{
	.reg .b32 %temp; 
	mov.b64 	{%temp, %r17}, %fd30;
	}
	and.b32  	%r18, %r17, 2146435072;
	setp.ne.s32 	%p11, %r18, 2146435072;
	@%p11 bra 	$L__BB1_7;
	setp.num.f64 	%p12, %fd1, %fd1;
	@%p12 bra 	$L__BB1_5;
	mov.f64 	%fd31, 0d4000000000000000;
	add.rn.f64 	%fd56, %fd1, %fd31;
	bra.uni 	$L__BB1_7;
$L__BB1_5:
	setp.neu.f64 	%p13, %fd2, 0d7FF0000000000000;
	@%p13 bra 	$L__BB1_7;
	setp.lt.s32 	%p14, %r7, 0;
	selp.b32 	%r19, %r4, %r3, %p1;
	selp.b32 	%r20, %r19, %r3, %p14;
	mov.b32 	%r21, 0;
	mov.b64 	%fd56, {%r21, %r20};
$L__BB1_7:
	setp.lt.s32 	%p15, %r1, 0;
	setp.eq.s32 	%p16, %r2, 1062207488;
	setp.eq.f64 	%p18, %fd1, 0d3FF0000000000000;
	selp.f64 	%fd7, 0d3FF0000000000000, %fd56, %p18;
	ld.global.f32 	%f3, [%rd15];
	cvt.f64.f32 	%fd32, %f3;
	ld.global.f32 	%f4, [%rd16];
	cvt.f64.f32 	%fd33, %f4;
	sub.f64 	%fd8, %fd32, %fd33;
	{
	.reg .b32 %temp; 
	mov.b64 	{%temp, %r8}, %fd8;
	}
	abs.f64 	%fd9, %fd8;
	{ // callseq 1, 0
	.param .b64 param0;
	st.param.f64 	[param0], %fd9;
	.param .b64 retval0;
	call.uni (retval0), 
	__internal_accurate_pow, 
	(
	param0
	);
	ld.param.f64 	%fd34, [retval0];
	} // callseq 1
	setp.lt.s32 	%p19, %r8, 0;
	neg.f64 	%fd36, %fd34;
	selp.f64 	%fd37, %fd36, %fd34, %p16;
	selp.f64 	%fd38, %fd37, %fd34, %p19;
	setp.eq.f64 	%p20, %fd8, 0d0000000000000000;
	selp.b32 	%r22, %r8, 0, %p16;
	or.b32  	%r23, %r22, 2146435072;
	selp.b32 	%r24, %r23, %r22, %p15;
	mov.b32 	%r25, 0;
	mov.b64 	%fd39, {%r25, %r24};
	selp.f64 	%fd57, %fd39, %fd38, %p20;
	add.f64 	%fd40, %fd8, 0d4000000000000000;
	{
	.reg .b32 %temp; 
	mov.b64 	{%temp, %r26}, %fd40;
	}
	and.b32  	%r27, %r26, 2146435072;
	setp.ne.s32 	%p21, %r27, 2146435072;
	@%p21 bra 	$L__BB1_12;
	setp.num.f64 	%p22, %fd8, %fd8;
	@%p22 bra 	$L__BB1_10;
	mov.f64 	%fd41, 0d4000000000000000;
	add.rn.f64 	%fd57, %fd8, %fd41;
	bra.uni 	$L__BB1_12;
$L__BB1_10:
	setp.neu.f64 	%p23, %fd9, 0d7FF0000000000000;
	@%p23 bra 	$L__BB1_12;
	setp.lt.s32 	%p24, %r8, 0;
	selp.b32 	%r28, %r4, %r3, %p1;
	selp.b32 	%r29, %r28, %r3, %p24;
	mov.b32 	%r30, 0;
	mov.b64 	%fd57, {%r30, %r29};
$L__BB1_12:
	setp.lt.s32 	%p25, %r1, 0;
	setp.eq.s32 	%p26, %r2, 1062207488;
	setp.eq.f64 	%p28, %fd8, 0d3FF0000000000000;
	selp.f64 	%fd42, 0d3FF0000000000000, %fd57, %p28;
	add.f64 	%fd14, %fd7, %fd42;
	ld.global.f32 	%f5, [%rd15+4];
	cvt.f64.f32 	%fd43, %f5;
	ld.global.f32 	%f6, [%rd16+4];
	cvt.f64.f32 	%fd44, %f6;
	sub.f64 	%fd15, %fd43, %fd44;
	{
	.reg .b32 %temp; 
	mov.b64 	{%temp, %r9}, %fd15;
	}
	abs.f64 	%fd16, %fd15;
	{ // callseq 2, 0
	.param .b64 param0;
	st.param.f64 	[param0], %fd16;
	.param .b64 retval0;
	call.uni (retval0), 
	__internal_accurate_pow, 
	(
	param0
	);
	ld.param.f64 	%fd45, [retval0];
	} // callseq 2
	setp.lt.s32 	%p29, %r9, 0;
	neg.f64 	%fd47, %fd45;
	selp.f64 	%fd48, %fd47, %fd45, %p26;
	selp.f64 	%fd49, %fd48, %fd45, %p29;
	setp.eq.f64 	%p30, %fd15, 0d0000000000000000;
	selp.b32 	%r31, %r9, 0, %p26;
	or.b32  	%r32, %r31, 2146435072;
	selp.b32 	%r33, %r32, %r31, %p25;
	mov.b32 	%r34, 0;
	mov.b64 	%fd50, {%r34, %r33};
	selp.f64 	%fd58, %fd50, %fd49, %p30;
	add.f64 	%fd51, %fd15, 0d4000000000000000;
	{
	.reg .b32 %temp; 
	mov.b64 	{%temp, %r35}, %fd51;
	}
	and.b32  	%r36, %r35, 2146435072;
	setp.ne.s32 	%p31, %r36, 2146435072;
	@%p31 bra 	$L__BB1_17;
	setp.num.f64 	%p32, %fd15, %fd15;
	@%p32 bra 	$L__BB1_15;
	mov.f64 	%fd52, 0d4000000000000000;
	add.rn.f64 	%fd58, %fd15, %fd52;
	bra.uni 	$L__BB1_17;
$L__BB1_15:
	setp.neu.f64 	%p33, %fd16, 0d7FF0000000000000;
	@%p33 bra 	$L__BB1_17;
	setp.lt.s32 	%p34, %r9, 0;
	selp.b32 	%r37, %r4, %r3, %p1;
	selp.b32 	%r38, %r37, %r3, %p34;
	mov.b32 	%r39, 0;
	mov.b64 	%fd58, {%r39, %r38};
$L__BB1_17:
	setp.eq.f64 	%p35, %fd15, 0d3FF0000000000000;
	selp.f64 	%fd53, 0d3FF0000000000000, %fd58, %p35;
	add.f64 	%fd54, %fd14, %fd53;
	sqrt.rn.f64 	%fd55, %fd54;
	st.global.f64 	[%rd17], %fd55;
	add.s32 	%r40, %r40, 1;
	setp.ne.s32 	%p36, %r40, 0;
	add.s64 	%rd17, %rd17, 8;
	add.s64 	%rd16, %rd16, 12;
	add.s64 	%rd15, %rd15, 12;
	@%p36 bra 	$L__BB1_2;
$L__BB1_18:
	ret;

}
.func  (.param .b64 func_retval0) __internal_accurate_pow(
	.param .b64 __internal_accurate_pow_param_0
)
{
	.reg .pred 	%p<8>;
	.reg .b32 	%r<49>;
	.reg .b32 	%f<3>;
	.reg .b64 	%fd<109>;

	ld.param.f64 	%fd10, [__internal_accurate_pow_param_0];
	{
	.reg .b32 %temp; 
	mov.b64 	{%temp, %r46}, %fd10;
	}
	{
	.reg .b32 %temp; 
	mov.b64 	{%r45, %temp}, %fd10;
	}
	shr.u32 	%r47, %r46, 20;
	setp.gt.u32 	%p1, %r46, 1048575;
	@%p1 bra 	$L__BB2_2;
	mul.f64 	%fd11, %fd10, 0d4350000000000000;
	{
	.reg .b32 %temp; 
	mov.b64 	{%temp, %r46}, %fd11;
	}
	{
	.reg .b32 %temp; 
	mov.b64 	{%r45, %temp}, %fd11;
	}
	shr.u32 	%r16, %r46, 20;
	add.s32 	%r47, %r16, -54;
$L__BB2_2:
	add.s32 	%r48, %r47, -1023;
	and.b32  	%r17, %r46, -2146435073;
	or.b32  	%r18, %r17, 1072693248;
	mov.b64 	%fd107, {%r45, %r18};
	setp.lt.u32 	%p2, %r18, 1073127583;
	@%p2 bra 	$L__BB2_4;
	{
	.reg .b32 %temp; 
	mov.b64 	{%r19, %temp}, %fd107;
	}
	{
	.reg .b32 %temp; 
	mov.b64 	{%temp, %r20}, %fd107;
	}
	add.s32 	%r21, %r20, -1048576;
	mov.b64 	%fd107, {%r19, %r21};
	add.s32 	%r48, %r47, -1022;
$L__BB2_4:
	add.f64 	%fd12, %fd107, 0dBFF0000000000000;
	add.f64 	%fd13, %fd107, 0d3FF0000000000000;
	rcp.approx.ftz.f64 	%fd14, %fd13;
	neg.f64 	%fd15, %fd13;
	fma.rn.f64 	%fd16, %fd15, %fd14, 0d3FF0000000000000;
	fma.rn.f64 	%fd17, %fd16, %fd16, %fd16;
	fma.rn.f64 	%fd18, %fd17, %fd14, %fd14;
	mul.f64 	%fd19, %fd12, %fd18;
	fma.rn.f64 	%fd20, %fd12, %fd18, %fd19;
	mul.f64 	%fd21, %fd20, %fd20;
	fma.rn.f64 	%fd22, %fd21, 0d3EB0F5FF7D2CAFE2, 0d3ED0F5D241AD3B5A;
	fma.rn.f64 	%fd23, %fd22, %fd21, 0d3EF3B20A75488A3F;
	fma.rn.f64 	%fd24, %fd23, %fd21, 0d3F1745CDE4FAECD5;
	fma.rn.f64 	%fd25, %fd24, %fd21, 0d3F3C71C7258A578B;
	fma.rn.f64 	%fd26, %fd25, %fd21, 0d3F6249249242B910;
	fma.rn.f64 	%fd27, %fd26, %fd21, 0d3F89999999999DFB;
	sub.f64 	%fd28, %fd12, %fd20;
	add.f64 	%fd29, %fd28, %fd28;
	neg.f64 	%fd30, %fd20;
	fma.rn.f64 	%fd31, %fd30, %fd12, %fd29;
	mul.f64 	%fd32, %fd18, %fd31;
	fma.rn.f64 	%fd33, %fd21, %fd27, 0d3FB5555555555555;
	mov.f64 	%fd34, 0d3FB5555555555555;
	sub.f64 	%fd35, %fd34, %fd33;
	fma.rn.f64 	%fd36, %fd21, %fd27, %fd35;
	add.f64 	%fd37, %fd36, 0dBC46A4CB00B9E7B0;
	add.f64 	%fd38, %fd33, %fd37;
	sub.f64 	%fd39, %fd33, %fd38;
	add.f64 	%fd40, %fd37, %fd39;
	mul.rn.f64 	%fd41, %fd20, %fd20;
	neg.f64 	%fd42, %fd41;
	fma.rn.f64 	%fd43, %fd20, %fd20, %fd42;
	{
	.reg .b32 %temp; 
	mov.b64 	{%r22, %temp}, %fd32;
	}
	{
	.reg .b32 %temp; 
	mov.b64 	{%temp, %r23}, %fd32;
	}
	add.s32 	%r24, %r23, 1048576;
	mov.b64 	%fd44, {%r22, %r24};
	fma.rn.f64 	%fd45, %fd20, %fd44, %fd43;
	mul.rn.f64 	%fd46, %fd41, %fd20;
	neg.f64 	%fd47, %fd46;
	fma.rn.f64 	%fd48, %fd41, %fd20, %fd47;
	fma.rn.f64 	%fd49, %fd41, %fd32, %fd48;
	fma.rn.f64 	%fd50, %fd45, %fd20, %fd49;
	mul.rn.f64 	%fd51, %fd38, %fd46;
	neg.f64 	%fd52, %fd51;
	fma.rn.f64 	%fd53, %fd38, %fd46, %fd52;
	fma.rn.f64 	%fd54, %fd38, %fd50, %fd53;
	fma.rn.f64 	%fd55, %fd40, %fd46, %fd54;
	add.f64 	%fd56, %fd51, %fd55;
	sub.f64 	%fd57, %fd51, %fd56;
	add.f64 	%fd58, %fd55, %fd57;
	add.f64 	%fd59, %fd20, %fd56;
	sub.f64 	%fd60, %fd20, %fd59;
	add.f64 	%fd61, %fd56, %fd60;
	add.f64 	%fd62, %fd58, %fd61;
	add.f64 	%fd63, %fd32, %fd62;
	add.f64 	%fd64, %fd59, %fd63;
	sub.f64 	%fd65, %fd59, %fd64;
	add.f64 	%fd66, %fd63, %fd65;
	xor.b32  	%r25, %r48, -2147483648;
	mov.b32 	%r26, 1127219200;
	mov.b64 	%fd67, {%r25, %r26};
	mov.b32 	%r27, -2147483648;
	mov.b64 	%fd68, {%r27, %r26};
	sub.f64 	%fd69, %fd67, %fd68;
	fma.rn.f64 	%fd70, %fd69, 0d3FE62E42FEFA39EF, %fd64;
	fma.rn.f64 	%fd71, %fd69, 0dBFE62E42FEFA39EF, %fd70;
	sub.f64 	%fd72, %fd71, %fd64;
	sub.f64 	%fd73, %fd66, %fd72;
	fma.rn.f64 	%fd74, %fd69, 0d3C7ABC9E3B39803F, %fd73;
	add.f64 	%fd75, %fd70, %fd74;
	sub.f64 	%fd76, %fd70, %fd75;
	add.f64 	%fd77, %fd74, %fd76;
	mov.f64 	%fd78, 0d4000000000000000;
	{
	.reg .b32 %temp; 
	mov.b64 	{%temp, %r28}, %fd78;
	}
	{
	.reg .b32 %temp; 
	mov.b64 	{%r29, %temp}, %fd78;
	}
	shl.b32 	%r30, %r28, 1;
	setp.gt.u32 	%p3, %r30, -33554433;
	and.b32  	%r31, %r28, -15728641;
	selp.b32 	%r32, %r31, %r28, %p3;
	mov.b64 	%fd79, {%r29, %r32};
	mul.rn.f64 	%fd80, %fd75, %fd79;
	neg.f64 	%fd81, %fd80;
	fma.rn.f64 	%fd82, %fd75, %fd79, %fd81;
	fma.rn.f64 	%fd83, %fd77, %fd79, %fd82;
	add.f64 	%fd4, %fd80, %fd83;
	sub.f64 	%fd84, %fd80, %fd4;
	add.f64 	%fd5, %fd83, %fd84;
	fma.rn.f64 	%fd85, %fd4, 0d3FF71547652B82FE, 0d4338000000000000;
	{
	.reg .b32 %temp; 
	mov.b64 	{%r13, %temp}, %fd85;
	}
	mov.f64 	%fd86, 0dC338000000000000;
	add.rn.f64 	%fd87, %fd85, %fd86;
	fma.rn.f64 	%fd88, %fd87, 0dBFE62E42FEFA39EF, %fd4;
	fma.rn.f64 	%fd89, %fd87, 0dBC7ABC9E3B39803F, %fd88;
	fma.rn.f64 	%fd90, %fd89, 0d3E5ADE1569CE2BDF, 0d3E928AF3FCA213EA;
	fma.rn.f64 	%fd91, %fd90, %fd89, 0d3EC71DEE62401315;
	fma.rn.f64 	%fd92, %fd91, %fd89, 0d3EFA01997C89EB71;
	fma.rn.f64 	%fd93, %fd92, %fd89, 0d3F2A01A014761F65;
	fma.rn.f64 	%fd94, %fd93, %fd89, 0d3F56C16C1852B7AF;
	fma.rn.f64 	%fd95, %fd94, %fd89, 0d3F81111111122322;
	fma.rn.f64 	%fd96, %fd95, %fd89, 0d3FA55555555502A1;
	fma.rn.f64 	%fd97, %fd96, %fd89, 0d3FC5555555555511;
	fma.rn.f64 	%fd98, %fd97, %fd89, 0d3FE000000000000B;
	fma.rn.f64 	%fd99, %fd98, %fd89, 0d3FF0000000000000;
	fma.rn.f64 	%fd100, %fd99, %fd89, 0d3FF0000000000000;
	{
	.reg .b32 %temp; 
	mov.b64 	{%r14, %temp}, %fd100;
	}
	{
	.reg .b32 %temp; 
	mov.b64 	{%temp, %r15}, %fd100;
	}
	shl.b32 	%r33, %r13, 20;
	add.s32 	%r34, %r33, %r15;
	mov.b64 	%fd108, {%r14, %r34};
	{
	.reg .b32 %temp; 
	mov.b64 	{%temp, %r35}, %fd4;
	}
	mov.b32 	%f2, %r35;
	abs.f32 	%f1, %f2;
	setp.lt.f32 	%p4, %f1, 0f4086232B;
	@%p4 bra 	$L__BB2_7;
	setp.lt.f64 	%p5, %fd4, 0d0000000000000000;
	add.f64 	%fd101, %fd4, 0d7FF0000000000000;
	selp.f64 	%fd108, 0d0000000000000000, %fd101, %p5;
	setp.geu.f32 	%p6, %f1, 0f40874800;
	@%p6 bra 	$L__BB2_7;
	shr.u32 	%r36, %r13, 31;
	add.s32 	%r37, %r13, %r36;
	shr.s32 	%r38, %r37, 1;
	shl.b32 	%r39, %r38, 20;
	add.s32 	%r40, %r15, %r39;
	mov.b64 	%fd102, {%r14, %r40};
	sub.s32 	%r41, %r13, %r38;
	shl.b32 	%r42, %r41, 20;
	add.s32 	%r43, %r42, 1072693248;
	mov.b32 	%r44, 0;
	mov.b64 	%fd103, {%r44, %r43};
	mul.f64 	%fd108, %fd103, %fd102;
$L__BB2_7:
	abs.f64 	%fd104, %fd108;
	setp.eq.f64 	%p7, %fd104, 0d7FF0000000000000;
	fma.rn.f64 	%fd105, %fd108, %fd5, %fd108;
	selp.f64 	%fd106, %fd108, %fd105, %p7;
	st.param.f64 	[func_retval0], %fd106;
	ret;

}


// ===== COMPILED SASS (sm_100) =====

	.target	sm_100

	.elftype	@"ET_EXEC"


//--------------------- .note.nv.tkinfo           --------------------------
	.section	.note.nv.tkinfo,"",@"SHT_NOTE"
	.sectionflags	@"SHF_NOTE_NV_TKINFO"
	.tkinfo
        /*0018*/ 	.word	0x00000002
        /*0030*/ 	.string	""
        /*0030*/ 	.string	"ptxas"
        /*0030*/ 	.string	"Cuda compilation tools, release 13.0, V13.0.88"
        /*0030*/ 	.string	"Build cuda_13.0.r13.0/compiler.36424714_0"
        /*0030*/ 	.string	"-arch sm_100 -m 64 "



//--------------------- .note.nv.cuinfo           --------------------------
	.section	.note.nv.cuinfo,"",@"SHT_NOTE"
	.sectionflags	@"SHF_NOTE_NV_CUINFO"
        /*0018*/ 	.short	0x0002
        /*001a*/ 	.short	0x0064
        /*001c*/ 	.short	0x0082
	.zero		2


//--------------------- .nv.info                  --------------------------
	.section	.nv.info,"",@"SHT_CUDA_INFO"
	.align	4


	//----- nvinfo : EIATTR_REGCOUNT
	.align		4
        /*0000*/ 	.byte	0x04, 0x2f
        /*0002*/ 	.short	(.L_1 - .L_0)
	.align		4
.L_0:
        /*0004*/ 	.word	index@(_Z11euclidNoPowPfS_Pdi)
        /*0008*/ 	.word	0x0000001e


	//----- nvinfo : EIATTR_FRAME_SIZE
	.align		4
.L_1:
        /*000c*/ 	.byte	0x04, 0x11
        /*000e*/ 	.short	(.L_3 - .L_2)
	.align		4
.L_2:
        /*0010*/ 	.word	index@($__internal_1_$__cuda_sm20_dsqrt_rn_f64_mediumpath_v1)
        /*0014*/ 	.word	0x00000000


	//----- nvinfo : EIATTR_FRAME_SIZE
	.align		4
.L_3:
        /*0018*/ 	.byte	0x04, 0x11
        /*001a*/ 	.short	(.L_5 - .L_4)
	.align		4
.L_4:
        /*001c*/ 	.word	index@(_Z11euclidNoPowPfS_Pdi)
        /*0020*/ 	.word	0x00000000


	//----- nvinfo : EIATTR_REGCOUNT
	.align		4
.L_5:
        /*0024*/ 	.byte	0x04, 0x2f
        /*0026*/ 	.short	(.L_7 - .L_6)
	.align		4
.L_6:
        /*0028*/ 	.word	index@(_Z9euclidPowPfS_Pdi)
        /*002c*/ 	.word	0x00000020


	//----- nvinfo : EIATTR_FRAME_SIZE
	.align		4
.L_7:
        /*0030*/ 	.byte	0x04, 0x11
        /*0032*/ 	.short	(.L_9 - .L_8)
	.align		4
.L_8:
        /*0034*/ 	.word	index@($_Z9euclidPowPfS_Pdi$__internal_accurate_pow)
        /*0038*/ 	.word	0x00000000


	//----- nvinfo : EIATTR_FRAME_SIZE
	.align		4
.L_9:
        /*003c*/ 	.byte	0x04, 0x11
        /*003e*/ 	.short	(.L_11 - .L_10)
	.align		4
.L_10:
        /*0040*/ 	.word	index@($__internal_0_$__cuda_sm20_dsqrt_rn_f64_mediumpath_v1)
        /*0044*/ 	.word	0x00000000


	//----- nvinfo : EIATTR_FRAME_SIZE
	.align		4
.L_11:
        /*0048*/ 	.byte	0x04, 0x11
        /*004a*/ 	.short	(.L_13 - .L_12)
	.align		4
.L_12:
        /*004c*/ 	.word	index@(_Z9euclidPowPfS_Pdi)
        /*0050*/ 	.word	0x00000000


	//----- nvinfo : EIATTR_MIN_STACK_SIZE
	.align		4
.L_13:
        /*0054*/ 	.byte	0x04, 0x12
        /*0056*/ 	.short	(.L_15 - .L_14)
	.align		4
.L_14:
        /*0058*/ 	.word	index@(_Z9euclidPowPfS_Pdi)
        /*005c*/ 	.word	0x00000000


	//----- nvinfo : EIATTR_MIN_STACK_SIZE
	.align		4
.L_15:
        /*0060*/ 	.byte	0x04, 0x12
        /*0062*/ 	.short	(.L_17 - .L_16)
	.align		4
.L_16:
        /*0064*/ 	.word	index@(_Z11euclidNoPowPfS_Pdi)
        /*0068*/ 	.word	0x00000000
.L_17:


//--------------------- .nv.compat                --------------------------
	.section	.nv.compat,"",@"SHT_CUDA_COMPAT_INFO"
	.align	4
        /*0000*/ 	.byte	0x02, 0x09, 0x00, 0x00, 0x02, 0x02, 0x01, 0x00, 0x02, 0x05, 0x05, 0x00, 0x03, 0x07, 0x01, 0x01
        /*0010*/ 	.byte	0x02, 0x03, 0x00, 0x00, 0x02, 0x06, 0x01, 0x00, 0x04, 0x0b, 0x08, 0x00, 0x01, 0x00, 0x00, 0x00
        /*0020*/ 	.byte	0x00, 0x00, 0x00, 0x00


//--------------------- .nv.info._Z9euclidPowPfS_Pdi --------------------------
	.section	.nv.info._Z9euclidPowPfS_Pdi,"",@"SHT_CUDA_INFO"
	.sectionflags	@""
	.align	4


	//----- nvinfo : EIATTR_CUDA_API_VERSION
	.align		4
        /*0000*/ 	.byte	0x04, 0x37
        /*0002*/ 	.short	(.L_19 - .L_18)
.L_18:
        /*0004*/ 	.word	0x00000082


	//----- nvinfo : EIATTR_KPARAM_INFO
	.align		4
.L_19:
        /*0008*/ 	.byte	0x04, 0x17
        /*000a*/ 	.short	(.L_21 - .L_20)
.L_20:
        /*000c*/ 	.word	0x00000000
        /*0010*/ 	.short	0x0003
        /*0012*/ 	.short	0x0018
        /*0014*/ 	.byte	0x00, 0xf0, 0x11, 0x00


	//----- nvinfo : EIATTR_KPARAM_INFO
	.align		4
.L_21:
        /*0018*/ 	.byte	0x04, 0x17
        /*001a*/ 	.short	(.L_23 - .L_22)
.L_22:
        /*001c*/ 	.word	0x00000000
        /*0020*/ 	.short	0x0002
        /*0022*/ 	.short	0x0010
        /*0024*/ 	.byte	0x00, 0xf5, 0x21, 0x00


	//----- nvinfo : EIATTR_KPARAM_INFO
	.align		4
.L_23:
        /*0028*/ 	.byte	0x04, 0x17
        /*002a*/ 	.short	(.L_25 - .L_24)
.L_24:
        /*002c*/ 	.word	0x00000000
        /*0030*/ 	.short	0x0001
        /*0032*/ 	.short	0x0008
        /*0034*/ 	.byte	0x00, 0xf5, 0x21, 0x00


	//----- nvinfo : EIATTR_KPARAM_INFO
	.align		4
.L_25:
        /*0038*/ 	.byte	0x04, 0x17
        /*003a*/ 	.short	(.L_27 - .L_26)
.L_26:
        /*003c*/ 	.word	0x00000000
        /*0040*/ 	.short	0x0000
        /*0042*/ 	.short	0x0000
        /*0044*/ 	.byte	0x00, 0xf5, 0x21, 0x00


	//----- nvinfo : EIATTR_SPARSE_MMA_MASK
	.align		4
.L_27:
        /*0048*/ 	.byte	0x03, 0x50
        /*004a*/ 	.short	0x0000


	//----- nvinfo : EIATTR_MAXREG_COUNT
	.align		4
        /*004c*/ 	.byte	0x03, 0x1b
        /*004e*/ 	.short	0x00ff


	//----- nvinfo : EIATTR_MERCURY_ISA_VERSION
	.align		4
        /*0050*/ 	.byte	0x03, 0x5f
        /*0052*/ 	.short	0x0101


	//----- nvinfo : EIATTR_VRC_CTA_INIT_COUNT
	.align		4
        /*0054*/ 	.byte	0x02, 0x4a
	.zero		1
	.zero		1


	//----- nvinfo : EIATTR_EXIT_INSTR_OFFSETS
	.align		4
        /*0058*/ 	.byte	0x04, 0x1c
        /*005a*/ 	.short	(.L_29 - .L_28)


	//   ....[0]....
.L_28:
        /*005c*/ 	.word	0x00000030


	//   ....[1]....
        /*0060*/ 	.word	0x000007d0


	//----- nvinfo : EIATTR_CRS_STACK_SIZE
	.align		4
.L_29:
        /*0064*/ 	.byte	0x04, 0x1e
        /*0066*/ 	.short	(.L_31 - .L_30)
.L_30:
        /*0068*/ 	.word	0x00000000


	//----- nvinfo : EIATTR_CBANK_PARAM_SIZE
	.align		4
.L_31:
        /*006c*/ 	.byte	0x03, 0x19
        /*006e*/ 	.short	0x001c


	//----- nvinfo : EIATTR_PARAM_CBANK
	.align		4
        /*0070*/ 	.byte	0x04, 0x0a
        /*0072*/ 	.short	(.L_33 - .L_32)
	.align		4
.L_32:
        /*0074*/ 	.word	index@(.nv.constant0._Z9euclidPowPfS_Pdi)
        /*0078*/ 	.short	0x0380
        /*007a*/ 	.short	0x001c


	//----- nvinfo : EIATTR_SW_WAR
	.align		4
.L_33:
        /*007c*/ 	.byte	0x04, 0x36
        /*007e*/ 	.short	(.L_35 - .L_34)
.L_34:
        /*0080*/ 	.word	0x00000008
.L_35:


//--------------------- .nv.info._Z11euclidNoPowPfS_Pdi --------------------------
	.section	.nv.info._Z11euclidNoPowPfS_Pdi,"",@"SHT_CUDA_INFO"
	.sectionflags	@""
	.align	4


	//----- nvinfo : EIATTR_CUDA_API_VERSION
	.align		4
        /*0000*/ 	.byte	0x04, 0x37
        /*0002*/ 	.short	(.L_37 - .L_36)
.L_36:
        /*0004*/ 	.word	0x00000082


	//----- nvinfo : EIATTR_KPARAM_INFO
	.align		4
.L_37:
        /*0008*/ 	.byte	0x04, 0x17
        /*000a*/ 	.short	(.L_39 - .L_38)
.L_38:
        /*000c*/ 	.word	0x00000000
        /*0010*/ 	.short	0x0003
        /*0012*/ 	.short	0x0018
        /*0014*/ 	.byte	0x00, 0xf0, 0x11, 0x00


	//----- nvinfo : EIATTR_KPARAM_INFO
	.align		4
.L_39:
        /*0018*/ 	.byte	0x04, 0x17
        /*001a*/ 	.short	(.L_41 - .L_40)
.L_40:
        /*001c*/ 	.word	0x00000000
        /*0020*/ 	.short	0x0002
        /*0022*/ 	.short	0x0010
        /*0024*/ 	.byte	0x00, 0xf5, 0x21, 0x00


	//----- nvinfo : EIATTR_KPARAM_INFO
	.align		4
.L_41:
        /*0028*/ 	.byte	0x04, 0x17
        /*002a*/ 	.short	(.L_43 - .L_42)
.L_42:
        /*002c*/ 	.word	0x00000000
        /*0030*/ 	.short	0x0001
        /*0032*/ 	.short	0x0008
        /*0034*/ 	.byte	0x00, 0xf5, 0x21, 0x00


	//----- nvinfo : EIATTR_KPARAM_INFO
	.align		4
.L_43:
        /*0038*/ 	.byte	0x04, 0x17
        /*003a*/ 	.short	(.L_45 - .L_44)
.L_44:
        /*003c*/ 	.word	0x00000000
        /*0040*/ 	.short	0x0000
        /*0042*/ 	.short	0x0000
        /*0044*/ 	.byte	0x00, 0xf5, 0x21, 0x00


	//----- nvinfo : EIATTR_SPARSE_MMA_MASK
	.align		4
.L_45:
        /*0048*/ 	.byte	0x03, 0x50
        /*004a*/ 	.short	0x0000


	//----- nvinfo : EIATTR_MAXREG_COUNT
	.align		4
        /*004c*/ 	.byte	0x03, 0x1b
        /*004e*/ 	.short	0x00ff


	//----- nvinfo : EIATTR_MERCURY_ISA_VERSION
	.align		4
        /*0050*/ 	.byte	0x03, 0x5f
        /*0052*/ 	.short	0x0101


	//----- nvinfo : EIATTR_VRC_CTA_INIT_COUNT
	.align		4
        /*0054*/ 	.byte	0x02, 0x4a
	.zero		1
	.zero		1


	//----- nvinfo : EIATTR_EXIT_INSTR_OFFSETS
	.align		4
        /*0058*/ 	.byte	0x04, 0x1c
        /*005a*/ 	.short	(.L_47 - .L_46)


	//   ....[0]....
.L_46:
        /*005c*/ 	.word	0x00000030


	//   ....[1]....
        /*0060*/ 	.word	0x00000d50


	//   ....[2]....
        /*0064*/ 	.word	0x00001390


	//   ....[3]....
        /*0068*/ 	.word	0x000016c0


	//----- nvinfo : EIATTR_CRS_STACK_SIZE
	.align		4
.L_47:
        /*006c*/ 	.byte	0x04, 0x1e
        /*006e*/ 	.short	(.L_49 - .L_48)
.L_48:
        /*0070*/ 	.word	0x00000000


	//----- nvinfo : EIATTR_CBANK_PARAM_SIZE
	.align		4
.L_49:
        /*0074*/ 	.byte	0x03, 0x19
        /*0076*/ 	.short	0x001c


	//----- nvinfo : EIATTR_PARAM_CBANK
	.align		4
        /*0078*/ 	.byte	0x04, 0x0a
        /*007a*/ 	.short	(.L_51 - .L_50)
	.align		4
.L_50:
        /*007c*/ 	.word	index@(.nv.constant0._Z11euclidNoPowPfS_Pdi)
        /*0080*/ 	.short	0x0380
        /*0082*/ 	.short	0x001c


	//----- nvinfo : EIATTR_SW_WAR
	.align		4
.L_51:
        /*0084*/ 	.byte	0x04, 0x36
        /*0086*/ 	.short	(.L_53 - .L_52)
.L_52:
        /*0088*/ 	.word	0x00000008
.L_53:


//--------------------- .nv.callgraph             --------------------------
	.section	.nv.callgraph,"",@"SHT_CUDA_CALLGRAPH"
	.align	4
	.sectionentsize	8
	.align		4
        /*0000*/ 	.word	0x00000000
	.align		4
        /*0004*/ 	.word	0xffffffff
	.align		4
        /*0008*/ 	.word	0x00000000
	.align		4
        /*000c*/ 	.word	0xfffffffe
	.align		4
        /*0010*/ 	.word	0x00000000
	.align		4
        /*0014*/ 	.word	0xfffffffd
	.align		4
        /*0018*/ 	.word	0x00000000
	.align		4
        /*001c*/ 	.word	0xfffffffc


//--------------------- .text._Z9euclidPowPfS_Pdi --------------------------
	.section	.text._Z9euclidPowPfS_Pdi,"ax",@progbits
	.align	128
        .global         _Z9euclidPowPfS_Pdi
        .type           _Z9euclidPowPfS_Pdi,@function
        .size           _Z9euclidPowPfS_Pdi,(.L_x_25 - _Z9euclidPowPfS_Pdi)
        .other          _Z9euclidPowPfS_Pdi,@"STO_CUDA_ENTRY STV_DEFAULT"
_Z9euclidPowPfS_Pdi:
.text._Z9euclidPowPfS_Pdi:
[----:B------:R-:W-:Y:S08]  /*0000*/  LDC R1, c[0x0][0x37c] ;  /* 0x0000df00ff017b82 */ /* 0x000ff00000000800 */
[----:B------:R-:W0:Y:S02]  /*0010*/  LDC R0, c[0x0][0x398] ;  /* 0x0000e600ff007b82 */ /* 0x000e240000000800 */
[----:B0-----:R-:W-:-:S13]  /*0020*/  ISETP.GE.AND P0, PT, R0, 0x1, PT ;  /* 0x000000010000780c */ /* 0x001fda0003f06270 */
[----:B------:R-:W-:Y:S05]  /*0030*/  @!P0 EXIT ;  /* 0x000000000000894d */ /* 0x000fea0003800000 */
[----:B------:R-:W0:Y:S01]  /*0040*/  LDCU.128 UR4, c[0x0][0x380] ;  /* 0x00007000ff0477ac */ /* 0x000e220008000c00 */
[----:B------:R-:W-:Y:S01]  /*0050*/  IMAD.MOV R0, RZ, RZ, -R0 ;  /* 0x000000ffff007224 */ /* 0x000fe200078e0a00 */
[----:B------:R-:W1:Y:S01]  /*0060*/  LDCU.64 UR8, c[0x0][0x358] ;  /* 0x00006b00ff0877ac */ /* 0x000e620008000a00 */
[----:B------:R-:W2:Y:S01]  /*0070*/  LDCU.64 UR10, c[0x0][0x390] ;  /* 0x00007200ff0a77ac */ /* 0x000ea20008000a00 */
[----:B0-----:R-:W-:Y:S02]  /*0080*/  UIADD3 UR6, UP0, UPT, UR6, 0x4, URZ ;  /* 0x0000000406067890 */ /* 0x001fe4000ff1e0ff */
[----:B------:R-:W-:Y:S02]  /*0090*/  UIADD3 UR4, UP1, UPT, UR4, 0x4, URZ ;  /* 0x0000000404047890 */ /* 0x000fe4000ff3e0ff */
[----:B------:R-:W-:Y:S02]  /*00a0*/  UIADD3.X UR7, UPT, UPT, URZ, UR7, URZ, UP0, !UPT ;  /* 0x00000007ff077290 */ /* 0x000fe400087fe4ff */
[----:B------:R-:W-:Y:S01]  /*00b0*/  UIADD3.X UR5, UPT, UPT, URZ, UR5, URZ, UP1, !UPT ;  /* 0x00000005ff057290 */ /* 0x000fe20008ffe4ff */
[----:B------:R-:W-:-:S02]  /*00c0*/  IMAD.U32 R2, RZ, RZ, UR6 ;  /* 0x00000006ff027e24 */ /* 0x000fc4000f8e00ff */
[----:B------:R-:W-:Y:S02]  /*00d0*/  IMAD.U32 R4, RZ, RZ, UR4 ;  /* 0x00000004ff047e24 */ /* 0x000fe4000f8e00ff */
[----:B------:R-:W-:Y:S02]  /*00e0*/  IMAD.U32 R3, RZ, RZ, UR7 ;  /* 0x00000007ff037e24 */ /* 0x000fe4000f8e00ff */
[----:B-12---:R-:W-:-:S07]  /*00f0*/  IMAD.U32 R5, RZ, RZ, UR5 ;  /* 0x00000005ff057e24 */ /* 0x006fce000f8e00ff */
.L_x_4:
[----:B------:R-:W2:Y:S04]  /*0100*/  LDG.E R10, desc[UR8][R4.64+-0x4] ;  /* 0xfffffc08040a7981 */ /* 0x000ea8000c1e1900 */
[----:B------:R-:W3:Y:S01]  /*0110*/  LDG.E R6, desc[UR8][R2.64+-0x4] ;  /* 0xfffffc0802067981 */ /* 0x000ee2000c1e1900 */
[----:B------:R-:W-:Y:S01]  /*0120*/  MOV R28, 0x190 ;  /* 0x00000190001c7802 */ /* 0x000fe20000000f00 */
[----:B--2---:R-:W-:Y:S08]  /*0130*/  F2F.F64.F32 R8, R10 ;  /* 0x0000000a00087310 */ /* 0x004ff00000201800 */
[----:B---3--:R-:W0:Y:S02]  /*0140*/  F2F.F64.F32 R6, R6 ;  /* 0x0000000600067310 */ /* 0x008e240000201800 */
[----:B0-----:R-:W-:-:S08]  /*0150*/  DADD R8, R8, -R6 ;  /* 0x0000000008087229 */ /* 0x001fd00000000806 */
[----:B------:R-:W-:-:S10]  /*0160*/  DADD R12, -RZ, |R8| ;  /* 0x00000000ff0c7229 */ /* 0x000fd40000000508 */
[----:B------:R-:W-:-:S07]  /*0170*/  IMAD.MOV.U32 R29, RZ, RZ, R13 ;  /* 0x000000ffff1d7224 */ /* 0x000fce00078e000d */
[----:B------:R-:W-:Y:S05]  /*0180*/  CALL.REL.NOINC `($_Z9euclidPowPfS_Pdi$__internal_accurate_pow) ;  /* 0x0000000800347944 */ /* 0x000fea0003c00000 */
[----:B------:R-:W2:Y:S04]  /*0190*/  LDG.E R13, desc[UR8][R4.64] ;  /* 0x00000008040d7981 */ /* 0x000ea8000c1e1900 */
[----:B------:R-:W3:Y:S01]  /*01a0*/  LDG.E R14, desc[UR8][R2.64] ;  /* 0x00000008020e7981 */ /* 0x000ee2000c1e1900 */
[C---:B------:R-:W-:Y:S02]  /*01b0*/  DADD R10, R8.reuse, 2 ;  /* 0x40000000080a7429 */ /* 0x040fe40000000000 */
[C---:B------:R-:W-:Y:S02]  /*01c0*/  DSETP.NEU.AND P1, PT, R8.reuse, RZ, PT ;  /* 0x000000ff0800722a */ /* 0x040fe40003f2d000 */
[----:B------:R-:W-:-:S06]  /*01d0*/  DSETP.NEU.AND P0, PT, R8, 1, PT ;  /* 0x3ff000000800742a */ /* 0x000fcc0003f0d000 */
[----:B------:R-:W-:Y:S02]  /*01e0*/  LOP3.LUT R10, R11, 0x7ff00000, RZ, 0xc0, !PT ;  /* 0x7ff000000b0a7812 */ /* 0x000fe400078ec0ff */
[----:B------:R-:W-:Y:S02]  /*01f0*/  FSEL R11, R16, RZ, P1 ;  /* 0x000000ff100b7208 */ /* 0x000fe40000800000 */
[----:B------:R-:W-:Y:S02]  /*0200*/  ISETP.NE.AND P2, PT, R10, 0x7ff00000, PT ;  /* 0x7ff000000a00780c */ /* 0x000fe40003f45270 */
[----:B------:R-:W-:Y:S01]  /*0210*/  FSEL R10, R12, RZ, P1 ;  /* 0x000000ff0c0a7208 */ /* 0x000fe20000800000 */
[----:B--2---:R-:W-:Y:S08]  /*0220*/  F2F.F64.F32 R6, R13 ;  /* 0x0000000d00067310 */ /* 0x004ff00000201800 */
[----:B---3--:R-:W0:Y:S02]  /*0230*/  F2F.F64.F32 R14, R14 ;  /* 0x0000000e000e7310 */ /* 0x008e240000201800 */
[----:B0-----:R-:W-:-:S08]  /*0240*/  DADD R6, R6, -R14 ;  /* 0x0000000006067229 */ /* 0x001fd0000000080e */
[----:B------:R-:W-:-:S10]  /*0250*/  DADD R28, -RZ, |R6| ;  /* 0x00000000ff1c7229 */ /* 0x000fd40000000506 */
[----:B------:R-:W-:Y:S01]  /*0260*/  IMAD.MOV.U32 R12, RZ, RZ, R28 ;  /* 0x000000ffff0c7224 */ /* 0x000fe200078e001c */
[----:B------:R-:W-:Y:S06]  /*0270*/  @P2 BRA `(.L_x_0) ;  /* 0x0000000000182947 */ /* 0x000fec0003800000 */
[----:B------:R-:W-:-:S14]  /*0280*/  DSETP.NAN.AND P1, PT, R8, R8, PT ;  /* 0x000000080800722a */ /* 0x000fdc0003f28000 */
[----:B------:R-:W-:Y:S01]  /*0290*/  @P1 DADD R10, R8, 2 ;  /* 0x40000000080a1429 */ /* 0x000fe20000000000 */
[----:B------:R-:W-:Y:S10]  /*02a0*/  @P1 BRA `(.L_x_0) ;  /* 0x00000000000c1947 */ /* 0x000ff40003800000 */
[----:B------:R-:W-:-:S14]  /*02b0*/  DSETP.NEU.AND P1, PT, |R8|, +INF , PT ;  /* 0x7ff000000800742a */ /* 0x000fdc0003f2d200 */
[----:B------:R-:W-:Y:S01]  /*02c0*/  @!P1 MOV R10, 0x0 ;  /* 0x00000000000a9802 */ /* 0x000fe20000000f00 */
[----:B------:R-:W-:-:S07]  /*02d0*/  @!P1 IMAD.MOV.U32 R11, RZ, RZ, 0x7ff00000 ;  /* 0x7ff00000ff0b9424 */ /* 0x000fce00078e00ff */
.L_x_0:
[----:B------:R-:W-:Y:S02]  /*02e0*/  FSEL R8, R10, RZ, P0 ;  /* 0x000000ff0a087208 */ /* 0x000fe40000000000 */
[----:B------:R-:W-:Y:S02]  /*02f0*/  FSEL R9, R11, 1.875, P0 ;  /* 0x3ff000000b097808 */ /* 0x000fe40000000000 */
[----:B------:R-:W-:-:S07]  /*0300*/  MOV R28, 0x320 ;  /* 0x00000320001c7802 */ /* 0x000fce0000000f00 */
[----:B------:R-:W-:Y:S05]  /*0310*/  CALL.REL.NOINC `($_Z9euclidPowPfS_Pdi$__internal_accurate_pow) ;  /* 0x0000000400d07944 */ /* 0x000fea0003c00000 */
[----:B------:R-:W2:Y:S04]  /*0320*/  LDG.E R14, desc[UR8][R4.64+0x4] ;  /* 0x00000408040e7981 */ /* 0x000ea8000c1e1900 */
[----:B------:R-:W3:Y:S01]  /*0330*/  LDG.E R18, desc[UR8][R2.64+0x4] ;  /* 0x0000040802127981 */ /* 0x000ee2000c1e1900 */
[C---:B------:R-:W-:Y:S02]  /*0340*/  DADD R10, R6.reuse, 2 ;  /* 0x40000000060a7429 */ /* 0x040fe40000000000 */
[C---:B------:R-:W-:Y:S02]  /*0350*/  DSETP.NEU.AND P1, PT, R6.reuse, RZ, PT ;  /* 0x000000ff0600722a */ /* 0x040fe40003f2d000 */
[----:B------:R-:W-:-:S04]  /*0360*/  DSETP.NEU.AND P0, PT, R6, 1, PT ;  /* 0x3ff000000600742a */ /* 0x000fc80003f0d000 */
[----:B------:R-:W-:Y:S02]  /*0370*/  FSEL R12, R12, RZ, P1 ;  /* 0x000000ff0c0c7208 */ /* 0x000fe40000800000 */
[----:B------:R-:W-:-:S04]  /*0380*/  LOP3.LUT R13, R11, 0x7ff00000, RZ, 0xc0, !PT ;  /* 0x7ff000000b0d7812 */ /* 0x000fc800078ec0ff */
[----:B------:R-:W-:Y:S02]  /*0390*/  ISETP.NE.AND P2, PT, R13, 0x7ff00000, PT ;  /* 0x7ff000000d00780c */ /* 0x000fe40003f45270 */
[----:B------:R-:W-:Y:S01]  /*03a0*/  FSEL R13, R16, RZ, P1 ;  /* 0x000000ff100d7208 */ /* 0x000fe20000800000 */
[----:B--2---:R-:W-:Y:S08]  /*03b0*/  F2F.F64.F32 R14, R14 ;  /* 0x0000000e000e7310 */ /* 0x004ff00000201800 */
[----:B---3--:R-:W0:Y:S02]  /*03c0*/  F2F.F64.F32 R18, R18 ;  /* 0x0000001200127310 */ /* 0x008e240000201800 */
[----:B0-----:R-:W-:-:S08]  /*03d0*/  DADD R10, R14, -R18 ;  /* 0x000000000e0a7229 */ /* 0x001fd00000000812 */
[----:B------:R-:W-:Y:S01]  /*03e0*/  DADD R28, -RZ, |R10| ;  /* 0x00000000ff1c7229 */ /* 0x000fe2000000050a */
[----:B------:R-:W-:Y:S10]  /*03f0*/  @P2 BRA `(.L_x_1) ;  /* 0x0000000000182947 */ /* 0x000ff40003800000 */
[----:B------:R-:W-:-:S14]  /*0400*/  DSETP.NAN.AND P1, PT, R6, R6, PT ;  /* 0x000000060600722a */ /* 0x000fdc0003f28000 */
[----:B------:R-:W-:Y:S01]  /*0410*/  @P1 DADD R12, R6, 2 ;  /* 0x40000000060c1429 */ /* 0x000fe20000000000 */
[----:B------:R-:W-:Y:S10]  /*0420*/  @P1 BRA `(.L_x_1) ;  /* 0x00000000000c1947 */ /* 0x000ff40003800000 */
[----:B------:R-:W-:-:S14]  /*0430*/  DSETP.NEU.AND P1, PT, |R6|, +INF , PT ;  /* 0x7ff000000600742a */ /* 0x000fdc0003f2d200 */
[----:B------:R-:W-:Y:S02]  /*0440*/  @!P1 IMAD.MOV.U32 R12, RZ, RZ, 0x0 ;  /* 0x00000000ff0c9424 */ /* 0x000fe400078e00ff */
[----:B------:R-:W-:-:S07]  /*0450*/  @!P1 IMAD.MOV.U32 R13, RZ, RZ, 0x7ff00000 ;  /* 0x7ff00000ff0d9424 */ /* 0x000fce00078e00ff */
.L_x_1:
[----:B------:R-:W-:Y:S01]  /*0460*/  FSEL R6, R12, RZ, P0 ;  /* 0x000000ff0c067208 */ /* 0x000fe20000000000 */
[----:B------:R-:W-:Y:S01]  /*0470*/  IMAD.MOV.U32 R12, RZ, RZ, R28 ;  /* 0x000000ffff0c7224 */ /* 0x000fe200078e001c */
[----:B------:R-:W-:Y:S02]  /*0480*/  FSEL R7, R13, 1.875, P0 ;  /* 0x3ff000000d077808 */ /* 0x000fe40000000000 */
[----:B------:R-:W-:-:S04]  /*0490*/  MOV R28, 0x4c0 ;  /* 0x000004c0001c7802 */ /* 0x000fc80000000f00 */
[----:B------:R-:W-:-:S11]  /*04a0*/  DADD R8, R8, R6 ;  /* 0x0000000008087229 */ /* 0x000fd60000000006 */
[----:B------:R-:W-:Y:S05]  /*04b0*/  CALL.REL.NOINC `($_Z9euclidPowPfS_Pdi$__internal_accurate_pow) ;  /* 0x0000000400687944 */ /* 0x000fea0003c00000 */
[C---:B------:R-:W-:Y:S02]  /*04c0*/  DADD R6, R10.reuse, 2 ;  /* 0x400000000a067429 */ /* 0x040fe40000000000 */
[C---:B------:R-:W-:Y:S02]  /*04d0*/  DSETP.NEU.AND P1, PT, R10.reuse, RZ, PT ;  /* 0x000000ff0a00722a */ /* 0x040fe40003f2d000 */
[----:B------:R-:W-:-:S04]  /*04e0*/  DSETP.NEU.AND P0, PT, R10, 1, PT ;  /* 0x3ff000000a00742a */ /* 0x000fc80003f0d000 */
[----:B------:R-:W-:Y:S02]  /*04f0*/  FSEL R12, R12, RZ, P1 ;  /* 0x000000ff0c0c7208 */ /* 0x000fe40000800000 */
[----:B------:R-:W-:Y:S02]  /*0500*/  LOP3.LUT R6, R7, 0x7ff00000, RZ, 0xc0, !PT ;  /* 0x7ff0000007067812 */ /* 0x000fe400078ec0ff */
[----:B------:R-:W-:Y:S02]  /*0510*/  FSEL R13, R16, RZ, P1 ;  /* 0x000000ff100d7208 */ /* 0x000fe40000800000 */
[----:B------:R-:W-:-:S13]  /*0520*/  ISETP.NE.AND P2, PT, R6, 0x7ff00000, PT ;  /* 0x7ff000000600780c */ /* 0x000fda0003f45270 */
[----:B------:R-:W-:Y:S05]  /*0530*/  @P2 BRA `(.L_x_2) ;  /* 0x0000000000182947 */ /* 0x000fea0003800000 */
[----:B------:R-:W-:-:S14]  /*0540*/  DSETP.NAN.AND P1, PT, R10, R10, PT ;  /* 0x0000000a0a00722a */ /* 0x000fdc0003f28000 */
[----:B------:R-:W-:Y:S01]  /*0550*/  @P1 DADD R12, R10, 2 ;  /* 0x400000000a0c1429 */ /* 0x000fe20000000000 */
[----:B------:R-:W-:Y:S10]  /*0560*/  @P1 BRA `(.L_x_2) ;  /* 0x00000000000c1947 */ /* 0x000ff40003800000 */
[----:B------:R-:W-:-:S14]  /*0570*/  DSETP.NEU.AND P1, PT, |R10|, +INF , PT ;  /* 0x7ff000000a00742a */ /* 0x000fdc0003f2d200 */
[----:B------:R-:W-:Y:S02]  /*0580*/  @!P1 IMAD.MOV.U32 R12, RZ, RZ, 0x0 ;  /* 0x00000000ff0c9424 */ /* 0x000fe400078e00ff */
[----:B------:R-:W-:-:S07]  /*0590*/  @!P1 IMAD.MOV.U32 R13, RZ, RZ, 0x7ff00000 ;  /* 0x7ff00000ff0d9424 */ /* 0x000fce00078e00ff */
.L_x_2:
[----:B------:R-:W-:Y:S01]  /*05a0*/  FSEL R10, R12, RZ, P0 ;  /* 0x000000ff0c0a7208 */ /* 0x000fe20000000000 */
[----:B------:R-:W-:Y:S01]  /*05b0*/  IMAD.MOV.U32 R12, RZ, RZ, 0x0 ;  /* 0x00000000ff0c7424 */ /* 0x000fe200078e00ff */
[----:B------:R-:W-:Y:S01]  /*05c0*/  FSEL R11, R13, 1.875, P0 ;  /* 0x3ff000000d0b7808 */ /* 0x000fe20000000000 */
[----:B------:R-:W-:-:S05]  /*05d0*/  IMAD.MOV.U32 R13, RZ, RZ, 0x3fd80000 ;  /* 0x3fd80000ff0d7424 */ /* 0x000fca00078e00ff */
[----:B------:R-:W-:-:S06]  /*05e0*/  DADD R10, R8, R10 ;  /* 0x00000000080a7229 */ /* 0x000fcc000000000a */
[----:B------:R-:W0:Y:S04]  /*05f0*/  MUFU.RSQ64H R9, R11 ;  /* 0x0000000b00097308 */ /* 0x000e280000001c00 */
[----:B------:R-:W-:-:S04]  /*0600*/  IADD3 R8, PT, PT, R11, -0x3500000, RZ ;  /* 0xfcb000000b087810 */ /* 0x000fc80007ffe0ff */
[----:B------:R-:W-:Y:S02]  /*0610*/  ISETP.GE.U32.AND P0, PT, R8, 0x7ca00000, PT ;  /* 0x7ca000000800780c */ /* 0x000fe40003f06070 */
[----:B0-----:R-:W-:-:S08]  /*0620*/  DMUL R6, R8, R8 ;  /* 0x0000000808067228 */ /* 0x001fd00000000000 */
[----:B------:R-:W-:-:S08]  /*0630*/  DFMA R6, R10, -R6, 1 ;  /* 0x3ff000000a06742b */ /* 0x000fd00000000806 */
[----:B------:R-:W-:Y:S02]  /*0640*/  DFMA R12, R6, R12, 0.5 ;  /* 0x3fe00000060c742b */ /* 0x000fe4000000000c */
[----:B------:R-:W-:-:S08]  /*0650*/  DMUL R6, R8, R6 ;  /* 0x0000000608067228 */ /* 0x000fd00000000000 */
[----:B------:R-:W-:-:S08]  /*0660*/  DFMA R14, R12, R6, R8 ;  /* 0x000000060c0e722b */ /* 0x000fd00000000008 */
[----:B------:R-:W-:Y:S02]  /*0670*/  DMUL R16, R10, R14 ;  /* 0x0000000e0a107228 */ /* 0x000fe40000000000 */
[----:B------:R-:W-:Y:S02]  /*0680*/  VIADD R13, R15, 0xfff00000 ;  /* 0xfff000000f0d7836 */ /* 0x000fe40000000000 */
[----:B------:R-:W-:-:S04]  /*0690*/  IMAD.MOV.U32 R12, RZ, RZ, R14 ;  /* 0x000000ffff0c7224 */ /* 0x000fc800078e000e */
[----:B------:R-:W-:-:S08]  /*06a0*/  DFMA R18, R16, -R16, R10 ;  /* 0x800000101012722b */ /* 0x000fd0000000000a */
[----:B------:R-:W-:Y:S01]  /*06b0*/  DFMA R6, R18, R12, R16 ;  /* 0x0000000c1206722b */ /* 0x000fe20000000010 */
[----:B------:R-:W-:Y:S10]  /*06c0*/  @!P0 BRA `(.L_x_3) ;  /* 0x0000000000108947 */ /* 0x000ff40003800000 */
[----:B------:R-:W-:-:S07]  /*06d0*/  MOV R6, 0x6f0 ;  /* 0x000006f000067802 */ /* 0x000fce0000000f00 */
[----:B------:R-:W-:Y:S05]  /*06e0*/  CALL.REL.NOINC `($__internal_0_$__cuda_sm20_dsqrt_rn_f64_mediumpath_v1) ;  /* 0x00000000003c7944 */ /* 0x000fea0003c00000 */
[----:B------:R-:W-:Y:S02]  /*06f0*/  IMAD.MOV.U32 R6, RZ, RZ, R8 ;  /* 0x000000ffff067224 */ /* 0x000fe400078e0008 */
[----:B------:R-:W-:-:S07]  /*0700*/  IMAD.MOV.U32 R7, RZ, RZ, R9 ;  /* 0x000000ffff077224 */ /* 0x000fce00078e0009 */
.L_x_3:
[----:B------:R-:W-:Y:S01]  /*0710*/  MOV R8, UR10 ;  /* 0x0000000a00087c02 */ /* 0x000fe20008000f00 */
[----:B------:R-:W-:Y:S01]  /*0720*/  IMAD.U32 R9, RZ, RZ, UR11 ;  /* 0x0000000bff097e24 */ /* 0x000fe2000f8e00ff */
[----:B------:R-:W-:Y:S01]  /*0730*/  UIADD3 UR10, UP0, UPT, UR10, 0x8, URZ ;  /* 0x000000080a0a7890 */ /* 0x000fe2000ff1e0ff */
[----:B------:R-:W-:Y:S01]  /*0740*/  VIADD R0, R0, 0x1 ;  /* 0x0000000100007836 */ /* 0x000fe20000000000 */
[----:B------:R-:W-:Y:S02]  /*0750*/  IADD3 R2, P1, PT, R2, 0xc, RZ ;  /* 0x0000000c02027810 */ /* 0x000fe40007f3e0ff */
[----:B------:R0:W-:Y:S01]  /*0760*/  STG.E.64 desc[UR8][R8.64], R6 ;  /* 0x0000000608007986 */ /* 0x0001e2000c101b08 */
[----:B------:R-:W-:Y:S01]  /*0770*/  IADD3 R4, P2, PT, R4, 0xc, RZ ;  /* 0x0000000c04047810 */ /* 0x000fe20007f5e0ff */
[----:B------:R-:W-:Y:S01]  /*0780*/  UIADD3.X UR11, UPT, UPT, URZ, UR11, URZ, UP0, !UPT ;  /* 0x0000000bff0b7290 */ /* 0x000fe200087fe4ff */
[----:B------:R-:W-:Y:S01]  /*0790*/  ISETP.NE.AND P0, PT, R0, RZ, PT ;  /* 0x000000ff0000720c */ /* 0x000fe20003f05270 */
[----:B------:R-:W-:-:S02]  /*07a0*/  IMAD.X R3, RZ, RZ, R3, P1 ;  /* 0x000000ffff037224 */ /* 0x000fc400008e0603 */
[----:B------:R-:W-:-:S10]  /*07b0*/  IMAD.X R5, RZ, RZ, R5, P2 ;  /* 0x000000ffff057224 */ /* 0x000fd400010e0605 */
[----:B0-----:R-:W-:Y:S05]  /*07c0*/  @P0 BRA `(.L_x_4) ;  /* 0xfffffff8004c0947 */ /* 0x001fea000383ffff */
[----:B------:R-:W-:Y:S05]  /*07d0*/  EXIT ;  /* 0x000000000000794d */ /* 0x000fea0003800000 */
        .weak           $__internal_0_$__cuda_sm20_dsqrt_rn_f64_mediumpath_v1
        .type           $__internal_0_$__cuda_sm20_dsqrt_rn_f64_mediumpath_v1,@function
        .size           $__internal_0_$__cuda_sm20_dsqrt_rn_f64_mediumpath_v1,($_Z9euclidPowPfS_Pdi$__internal_accurate_pow - $__internal_0_$__cuda_sm20_dsqrt_rn_f64_mediumpath_v1)
$__internal_0_$__cuda_sm20_dsqrt_rn_f64_mediumpath_v1:
[----:B------:R-:W-:Y:S01]  /*07e0*/  ISETP.GE.U32.AND P0, PT, R8, -0x3400000, PT ;  /* 0xfcc000000800780c */ /* 0x000fe20003f06070 */
[----:B------:R-:W-:Y:S01]  /*07f0*/  IMAD.MOV.U32 R12, RZ, RZ, R14 ;  /* 0x000000ffff0c7224 */ /* 0x000fe200078e000e */
[----:B------:R-:W-:Y:S01]  /*0800*/  MOV R9, R19 ;  /* 0x0000001300097202 */ /* 0x000fe20000000f00 */
[----:B------:R-:W-:-:S10]  /*0810*/  IMAD.MOV.U32 R8, RZ, RZ, R18 ;  /* 0x000000ffff087224 */ /* 0x000fd400078e0012 */
[----:B------:R-:W-:Y:S05]  /*0820*/  @!P0 BRA `(.L_x_5) ;  /* 0x0000000000208947 */ /* 0x000fea0003800000 */
[----:B------:R-:W-:-:S10]  /*0830*/  DFMA.RM R8, R8, R12, R16 ;  /* 0x0000000c0808722b */ /* 0x000fd40000004010 */
[----:B------:R-:W-:-:S05]  /*0840*/  IADD3 R12, P0, PT, R8, 0x1, RZ ;  /* 0x00000001080c7810 */ /* 0x000fca0007f1e0ff */
[----:B------:R-:W-:-:S06]  /*0850*/  IMAD.X R13, RZ, RZ, R9, P0 ;  /* 0x000000ffff0d7224 */ /* 0x000fcc00000e0609 */
[----:B------:R-:W-:-:S08]  /*0860*/  DFMA.RP R10, -R8, R12, R10 ;  /* 0x0000000c080a722b */ /* 0x000fd0000000810a */
[----:B------:R-:W-:-:S06]  /*0870*/  DSETP.GT.AND P0, PT, R10, RZ, PT ;  /* 0x000000ff0a00722a */ /* 0x000fcc0003f04000 */
[----:B------:R-:W-:Y:S02]  /*0880*/  FSEL R8, R12, R8, P0 ;  /* 0x000000080c087208 */ /* 0x000fe40000000000 */
[----:B------:R-:W-:Y:S01]  /*0890*/  FSEL R9, R13, R9, P0 ;  /* 0x000000090d097208 */ /* 0x000fe20000000000 */
[----:B------:R-:W-:Y:S06]  /*08a0*/  BRA `(.L_x_6) ;  /* 0x0000000000647947 */ /* 0x000fec0003800000 */
.L_x_5:
[----:B------:R-:W-:-:S14]  /*08b0*/  DSETP.NE.AND P0, PT, R10, RZ, PT ;  /* 0x000000ff0a00722a */ /* 0x000fdc0003f05000 */
[----:B------:R-:W-:Y:S05]  /*08c0*/  @!P0 BRA `(.L_x_7) ;  /* 0x0000000000588947 */ /* 0x000fea0003800000 */
[----:B------:R-:W-:-:S13]  /*08d0*/  ISETP.GE.AND P0, PT, R11, RZ, PT ;  /* 0x000000ff0b00720c */ /* 0x000fda0003f06270 */
[----:B------:R-:W-:Y:S02]  /*08e0*/  @!P0 IMAD.MOV.U32 R8, RZ, RZ, 0x0 ;  /* 0x00000000ff088424 */ /* 0x000fe400078e00ff */
[----:B------:R-:W-:Y:S01]  /*08f0*/  @!P0 IMAD.MOV.U32 R9, RZ, RZ, -0x80000 ;  /* 0xfff80000ff098424 */ /* 0x000fe200078e00ff */
[----:B------:R-:W-:Y:S06]  /*0900*/  @!P0 BRA `(.L_x_6) ;  /* 0x00000000004c8947 */ /* 0x000fec0003800000 */
[----:B------:R-:W-:-:S13]  /*0910*/  ISETP.GT.AND P0, PT, R11, 0x7fefffff, PT ;  /* 0x7fefffff0b00780c */ /* 0x000fda0003f04270 */
[----:B------:R-:W-:Y:S05]  /*0920*/  @P0 BRA `(.L_x_7) ;  /* 0x0000000000400947 */ /* 0x000fea0003800000 */
[----:B------:R-:W-:Y:S01]  /*0930*/  DMUL R8, R10, 8.11296384146066816958e+31 ;  /* 0x469000000a087828 */ /* 0x000fe20000000000 */
[----:B------:R-:W-:Y:S02]  /*0940*/  IMAD.MOV.U32 R14, RZ, RZ, 0x0 ;  /* 0x00000000ff0e7424 */ /* 0x000fe400078e00ff */
[----:B------:R-:W-:Y:S02]  /*0950*/  IMAD.MOV.U32 R10, RZ, RZ, RZ ;  /* 0x000000ffff0a7224 */ /* 0x000fe400078e00ff */
[----:B------:R-:W-:Y:S01]  /*0960*/  IMAD.MOV.U32 R15, RZ, RZ, 0x3fd80000 ;  /* 0x3fd80000ff0f7424 */ /* 0x000fe200078e00ff */
[----:B------:R-:W0:Y:S03]  /*0970*/  MUFU.RSQ64H R11, R9 ;  /* 0x00000009000b7308 */ /* 0x000e260000001c00 */
[----:B0-----:R-:W-:-:S08]  /*0980*/  DMUL R12, R10, R10 ;  /* 0x0000000a0a0c7228 */ /* 0x001fd00000000000 */
[----:B------:R-:W-:-:S08]  /*0990*/  DFMA R12, R8, -R12, 1 ;  /* 0x3ff00000080c742b */ /* 0x000fd0000000080c */
[----:B------:R-:W-:Y:S02]  /*09a0*/  DFMA R14, R12, R14, 0.5 ;  /* 0x3fe000000c0e742b */ /* 0x000fe4000000000e */
[----:B------:R-:W-:-:S08]  /*09b0*/  DMUL R12, R10, R12 ;  /* 0x0000000c0a0c7228 */ /* 0x000fd00000000000 */
[----:B------:R-:W-:-:S08]  /*09c0*/  DFMA R12, R14, R12, R10 ;  /* 0x0000000c0e0c722b */ /* 0x000fd0000000000a */
[----:B------:R-:W-:Y:S02]  /*09d0*/  DMUL R10, R8, R12 ;  /* 0x0000000c080a7228 */ /* 0x000fe40000000000 */
[----:B------:R-:W-:-:S06]  /*09e0*/  IADD3 R13, PT, PT, R13, -0x100000, RZ ;  /* 0xfff000000d0d7810 */ /* 0x000fcc0007ffe0ff */
[----:B------:R-:W-:-:S08]  /*09f0*/  DFMA R14, R10, -R10, R8 ;  /* 0x8000000a0a0e722b */ /* 0x000fd00000000008 */
[----:B------:R-:W-:-:S10]  /*0a00*/  DFMA R8, R12, R14, R10 ;  /* 0x0000000e0c08722b */ /* 0x000fd4000000000a */
[----:B------:R-:W-:Y:S01]  /*0a10*/  VIADD R9, R9, 0xfcb00000 ;  /* 0xfcb0000009097836 */ /* 0x000fe20000000000 */
[----:B------:R-:W-:Y:S06]  /*0a20*/  BRA `(.L_x_6) ;  /* 0x0000000000047947 */ /* 0x000fec0003800000 */
.L_x_7:
[----:B------:R-:W-:-:S11]  /*0a30*/  DADD R8, R10, R10 ;  /* 0x000000000a087229 */ /* 0x000fd6000000000a */
.L_x_6:
[----:B------:R-:W-:-:S04]  /*0a40*/  IMAD.MOV.U32 R7, RZ, RZ, 0x0 ;  /* 0x00000000ff077424 */ /* 0x000fc800078e00ff */
[----:B------:R-:W-:Y:S05]  /*0a50*/  RET.REL.NODEC R6 `(_Z9euclidPowPfS_Pdi) ;  /* 0xfffffff406687950 */ /* 0x000fea0003c3ffff */
        .type           $_Z9euclidPowPfS_Pdi$__internal_accurate_pow,@function
        .size           $_Z9euclidPowPfS_Pdi$__internal_accurate_pow,(.L_x_25 - $_Z9euclidPowPfS_Pdi$__internal_accurate_pow)
$_Z9euclidPowPfS_Pdi$__internal_accurate_pow:
[----:B------:R-:W-:Y:S01]  /*0a60*/  ISETP.GT.U32.AND P0, PT, R29, 0xfffff, PT ;  /* 0x000fffff1d00780c */ /* 0x000fe20003f04070 */
[--C-:B------:R-:W-:Y:S01]  /*0a70*/  IMAD.MOV.U32 R13, RZ, RZ, R29.reuse ;  /* 0x000000ffff0d7224 */ /* 0x100fe200078e001d */
[----:B------:R-:W-:Y:S01]  /*0a80*/  UMOV UR4, 0x7d2cafe2 ;  /* 0x7d2cafe200047882 */ /* 0x000fe20000000000 */
[----:B------:R-:W-:Y:S01]  /*0a90*/  IMAD.MOV.U32 R18, RZ, RZ, RZ ;  /* 0x000000ffff127224 */ /* 0x000fe200078e00ff */
[----:B------:R-:W-:Y:S01]  /*0aa0*/  UMOV UR5, 0x3eb0f5ff ;  /* 0x3eb0f5ff00057882 */ /* 0x000fe20000000000 */
[----:B------:R-:W-:Y:S01]  /*0ab0*/  IMAD.MOV.U32 R16, RZ, RZ, 0x41ad3b5a ;  /* 0x41ad3b5aff107424 */ /* 0x000fe200078e00ff */
[----:B------:R-:W-:Y:S01]  /*0ac0*/  SHF.R.U32.HI R29, RZ, 0x14, R29 ;  /* 0x00000014ff1d7819 */ /* 0x000fe2000001161d */
[----:B------:R-:W-:Y:S01]  /*0ad0*/  IMAD.MOV.U32 R17, RZ, RZ, 0x3ed0f5d2 ;  /* 0x3ed0f5d2ff117424 */ /* 0x000fe200078e00ff */
[----:B------:R-:W-:Y:S01]  /*0ae0*/  UMOV UR6, 0x3b39803f ;  /* 0x3b39803f00067882 */ /* 0x000fe20000000000 */
[----:B------:R-:W-:-:S04]  /*0af0*/  UMOV UR7, 0x3c7abc9e ;  /* 0x3c7abc9e00077882 */ /* 0x000fc80000000000 */
[----:B------:R-:W-:-:S10]  /*0b00*/  @!P0 DMUL R24, R12, 1.80143985094819840000e+16 ;  /* 0x435000000c188828 */ /* 0x000fd40000000000 */
[----:B------:R-:W-:Y:S01]  /*0b10*/  @!P0 IMAD.MOV.U32 R13, RZ, RZ, R25 ;  /* 0x000000ffff0d8224 */ /* 0x000fe200078e0019 */
[----:B------:R-:W-:Y:S01]  /*0b20*/  @!P0 LEA.HI R29, R25, 0xffffffca, RZ, 0xc ;  /* 0xffffffca191d8811 */ /* 0x000fe200078f60ff */
[----:B------:R-:W-:-:S03]  /*0b30*/  @!P0 IMAD.MOV.U32 R12, RZ, RZ, R24 ;  /* 0x000000ffff0c8224 */ /* 0x000fc600078e0018 */
[----:B------:R-:W-:Y:S01]  /*0b40*/  LOP3.LUT R13, R13, 0x800fffff, RZ, 0xc0, !PT ;  /* 0x800fffff0d0d7812 */ /* 0x000fe200078ec0ff */
[----:B------:R-:W-:-:S03]  /*0b50*/  IMAD.MOV.U32 R14, RZ, RZ, R12 ;  /* 0x000000ffff0e7224 */ /* 0x000fc600078e000c */
[----:B------:R-:W-:-:S04]  /*0b60*/  LOP3.LUT R15, R13, 0x3ff00000, RZ, 0xfc, !PT ;  /* 0x3ff000000d0f7812 */ /* 0x000fc800078efcff */
[----:B------:R-:W-:-:S13]  /*0b70*/  ISETP.GE.U32.AND P1, PT, R15, 0x3ff6a09f, PT ;  /* 0x3ff6a09f0f00780c */ /* 0x000fda0003f26070 */
[----:B------:R-:W-:-:S05]  /*0b80*/  @P1 IADD3 R13, PT, PT, R15, -0x100000, RZ ;  /* 0xfff000000f0d1810 */ /* 0x000fca0007ffe0ff */
[----:B------:R-:W-:-:S06]  /*0b90*/  @P1 IMAD.MOV.U32 R15, RZ, RZ, R13 ;  /* 0x000000ffff0f1224 */ /* 0x000fcc00078e000d */
[C---:B------:R-:W-:Y:S02]  /*0ba0*/  DADD R20, R14.reuse, 1 ;  /* 0x3ff000000e147429 */ /* 0x040fe40000000000 */
[----:B------:R-:W-:-:S04]  /*0bb0*/  DADD R14, R14, -1 ;  /* 0xbff000000e0e7429 */ /* 0x000fc80000000000 */
[----:B------:R-:W0:Y:S02]  /*0bc0*/  MUFU.RCP64H R19, R21 ;  /* 0x0000001500137308 */ /* 0x000e240000001800 */
[----:B0-----:R-:W-:-:S08]  /*0bd0*/  DFMA R12, -R20, R18, 1 ;  /* 0x3ff00000140c742b */ /* 0x001fd00000000112 */
[----:B------:R-:W-:-:S08]  /*0be0*/  DFMA R12, R12, R12, R12 ;  /* 0x0000000c0c0c722b */ /* 0x000fd0000000000c */
[----:B------:R-:W-:-:S08]  /*0bf0*/  DFMA R18, R18, R12, R18 ;  /* 0x0000000c1212722b */ /* 0x000fd00000000012 */
[----:B------:R-:W-:-:S08]  /*0c00*/  DMUL R12, R14, R18 ;  /* 0x000000120e0c7228 */ /* 0x000fd00000000000 */
[----:B------:R-:W-:-:S08]  /*0c10*/  DFMA R12, R14, R18, R12 ;  /* 0x000000120e0c722b */ /* 0x000fd0000000000c */
[----:B------:R-:W-:-:S08]  /*0c20*/  DMUL R26, R12, R12 ;  /* 0x0000000c0c1a7228 */ /* 0x000fd00000000000 */
[----:B------:R-:W-:Y:S01]  /*0c30*/  DFMA R16, R26, UR4, R16 ;  /* 0x000000041a107c2b */ /* 0x000fe20008000010 */
[----:B------:R-:W-:Y:S01]  /*0c40*/  UMOV UR4, 0x75488a3f ;  /* 0x75488a3f00047882 */ /* 0x000fe20000000000 */
[----:B------:R-:W-:-:S06]  /*0c50*/  UMOV UR5, 0x3ef3b20a ;  /* 0x3ef3b20a00057882 */ /* 0x000fcc0000000000 */
[----:B------:R-:W-:Y:S01]  /*0c60*/  DFMA R22, R26, R16, UR4 ;  /* 0x000000041a167e2b */ /* 0x000fe20008000010 */
[----:B------:R-:W-:Y:S01]  /*0c70*/  UMOV UR4, 0xe4faecd5 ;  /* 0xe4faecd500047882 */ /* 0x000fe20000000000 */
[----:B------:R-:W-:Y:S01]  /*0c80*/  UMOV UR5, 0x3f1745cd ;  /* 0x3f1745cd00057882 */ /* 0x000fe20000000000 */
[----:B------:R-:W-:-:S05]  /*0c90*/  DADD R16, R14, -R12 ;  /* 0x000000000e107229 */ /* 0x000fca000000080c */
[----:B------:R-:W-:Y:S01]  /*0ca0*/  DFMA R22, R26, R22, UR4 ;  /* 0x000000041a167e2b */ /* 0x000fe20008000016 */
[----:B------:R-:W-:Y:S01]  /*0cb0*/  UMOV UR4, 0x258a578b ;  /* 0x258a578b00047882 */ /* 0x000fe20000000000 */
[----:B------:R-:W-:Y:S01]  /*0cc0*/  UMOV UR5, 0x3f3c71c7 ;  /* 0x3f3c71c700057882 */ /* 0x000fe20000000000 */
[----:B------:R-:W-:-:S05]  /*0cd0*/  DADD R16, R16, R16 ;  /* 0x0000000010107229 */ /* 0x000fca0000000010 */
[----:B------:R-:W-:Y:S01]  /*0ce0*/  DFMA R22, R26, R22, UR4 ;  /* 0x000000041a167e2b */ /* 0x000fe20008000016 */
[----:B------:R-:W-:Y:S01]  /*0cf0*/  UMOV UR4, 0x9242b910 ;  /* 0x9242b91000047882 */ /* 0x000fe20000000000 */
[----:B------:R-:W-:Y:S01]  /*0d00*/  UMOV UR5, 0x3f624924 ;  /* 0x3f62492400057882 */ /* 0x000fe20000000000 */
[----:B------:R-:W-:-:S05]  /*0d10*/  DFMA R16, R14, -R12, R16 ;  /* 0x8000000c0e10722b */ /* 0x000fca0000000010 */
[----:B------:R-:W-:Y:S01]  /*0d20*/  DFMA R22, R26, R22, UR4 ;  /* 0x000000041a167e2b */ /* 0x000fe20008000016 */
[----:B------:R-:W-:Y:S01]  /*0d30*/  UMOV UR4, 0x99999dfb ;  /* 0x99999dfb00047882 */ /* 0x000fe20000000000 */
[----:B------:R-:W-:Y:S01]  /*0d40*/  UMOV UR5, 0x3f899999 ;  /* 0x3f89999900057882 */ /* 0x000fe20000000000 */
[----:B------:R-:W-:Y:S02]  /*0d50*/  DMUL R16, R18, R16 ;  /* 0x0000001012107228 */ /* 0x000fe40000000000 */
[----:B------:R-:W-:-:S03]  /*0d60*/  DMUL R18, R12, R12 ;  /* 0x0000000c0c127228 */ /* 0x000fc60000000000 */
[----:B------:R-:W-:Y:S01]  /*0d70*/  DFMA R22, R26, R22, UR4 ;  /* 0x000000041a167e2b */ /* 0x000fe20008000016 */
[----:B------:R-:W-:Y:S01]  /*0d80*/  UMOV UR4, 0x55555555 ;  /* 0x5555555500047882 */ /* 0x000fe20000000000 */
[----:B------:R-:W-:-:S03]  /*0d90*/  UMOV UR5, 0x3fb55555 ;  /* 0x3fb5555500057882 */ /* 0x000fc60000000000 */
[----:B------:R-:W-:Y:S02]  /*0da0*/  VIADD R25, R17, 0x100000 ;  /* 0x0010000011197836 */ /* 0x000fe40000000000 */
[----:B------:R-:W-:Y:S01]  /*0db0*/  IMAD.MOV.U32 R24, RZ, RZ, R16 ;  /* 0x000000ffff187224 */ /* 0x000fe200078e0010 */
[----:B------:R-:W-:-:S08]  /*0dc0*/  DFMA R14, R26, R22, UR4 ;  /* 0x000000041a0e7e2b */ /* 0x000fd00008000016 */
[----:B------:R-:W-:Y:S01]  /*0dd0*/  DADD R20, -R14, UR4 ;  /* 0x000000040e147e29 */ /* 0x000fe20008000100 */
[----:B------:R-:W-:Y:S01]  /*0de0*/  UMOV UR4, 0xb9e7b0 ;  /* 0x00b9e7b000047882 */ /* 0x000fe20000000000 */
[----:B------:R-:W-:-:S06]  /*0df0*/  UMOV UR5, 0x3c46a4cb ;  /* 0x3c46a4cb00057882 */ /* 0x000fcc0000000000 */
[----:B------:R-:W-:Y:S02]  /*0e00*/  DFMA R20, R26, R22, R20 ;  /* 0x000000161a14722b */ /* 0x000fe40000000014 */
[C---:B------:R-:W-:Y:S02]  /*0e10*/  DFMA R22, R12.reuse, R12, -R18 ;  /* 0x0000000c0c16722b */ /* 0x040fe40000000812 */
[----:B------:R-:W-:-:S06]  /*0e20*/  DMUL R26, R12, R18 ;  /* 0x000000120c1a7228 */ /* 0x000fcc0000000000 */
[----:B------:R-:W-:Y:S02]  /*0e30*/  DFMA R22, R12, R24, R22 ;  /* 0x000000180c16722b */ /* 0x000fe40000000016 */
[----:B------:R-:W-:Y:S01]  /*0e40*/  DADD R24, R20, -UR4 ;  /* 0x8000000414187e29 */ /* 0x000fe20008000000 */
[----:B------:R-:W-:Y:S01]  /*0e50*/  UMOV UR4, 0x80000000 ;  /* 0x8000000000047882 */ /* 0x000fe20000000000 */
[----:B------:R-:W-:Y:S01]  /*0e60*/  DFMA R20, R12, R18, -R26 ;  /* 0x000000120c14722b */ /* 0x000fe2000000081a */
[----:B------:R-:W-:-:S07]  /*0e70*/  UMOV UR5, 0x43300000 ;  /* 0x4330000000057882 */ /* 0x000fce0000000000 */
[----:B------:R-:W-:Y:S02]  /*0e80*/  DFMA R20, R16, R18, R20 ;  /* 0x000000121014722b */ /* 0x000fe40000000014 */
[----:B------:R-:W-:-:S06]  /*0e90*/  DADD R18, R14, R24 ;  /* 0x000000000e127229 */ /* 0x000fcc0000000018 */
[----:B------:R-:W-:Y:S02]  /*0ea0*/  DFMA R20, R12, R22, R20 ;  /* 0x000000160c14722b */ /* 0x000fe40000000014 */
[----:B------:R-:W-:Y:S02]  /*0eb0*/  DADD R22, R14, -R18 ;  /* 0x000000000e167229 */ /* 0x000fe40000000812 */
[----:B------:R-:W-:-:S06]  /*0ec0*/  DMUL R14, R18, R26 ;  /* 0x0000001a120e7228 */ /* 0x000fcc0000000000 */
[----:B------:R-:W-:Y:S02]  /*0ed0*/  DADD R24, R24, R22 ;  /* 0x0000000018187229 */ /* 0x000fe40000000016 */
[----:B------:R-:W-:-:S08]  /*0ee0*/  DFMA R22, R18, R26, -R14 ;  /* 0x0000001a1216722b */ /* 0x000fd0000000080e */
[----:B------:R-:W-:-:S08]  /*0ef0*/  DFMA R20, R18, R20, R22 ;  /* 0x000000141214722b */ /* 0x000fd00000000016 */
[----:B------:R-:W-:-:S08]  /*0f00*/  DFMA R24, R24, R26, R20 ;  /* 0x0000001a1818722b */ /* 0x000fd00000000014 */
[----:B------:R-:W-:-:S08]  /*0f10*/  DADD R20, R14, R24 ;  /* 0x000000000e147229 */ /* 0x000fd00000000018 */
[--C-:B------:R-:W-:Y:S02]  /*0f20*/  DADD R18, R12, R20.reuse ;  /* 0x000000000c127229 */ /* 0x100fe40000000014 */
[----:B------:R-:W-:-:S06]  /*0f30*/  DADD R14, R14, -R20 ;  /* 0x000000000e0e7229 */ /* 0x000fcc0000000814 */
[----:B------:R-:W-:Y:S02]  /*0f40*/  DADD R12, R12, -R18 ;  /* 0x000000000c0c7229 */ /* 0x000fe40000000812 */
[----:B------:R-:W-:-:S06]  /*0f50*/  DADD R14, R24, R14 ;  /* 0x00000000180e7229 */ /* 0x000fcc000000000e */
[----:B------:R-:W-:-:S08]  /*0f60*/  DADD R12, R20, R12 ;  /* 0x00000000140c7229 */ /* 0x000fd0000000000c */
[----:B------:R-:W-:Y:S01]  /*0f70*/  DADD R12, R14, R12 ;  /* 0x000000000e0c7229 */ /* 0x000fe2000000000c */
[C---:B------:R-:W-:Y:S01]  /*0f80*/  IADD3 R14, PT, PT, R29.reuse, -0x3ff, RZ ;  /* 0xfffffc011d0e7810 */ /* 0x040fe20007ffe0ff */
[----:B------:R-:W-:Y:S02]  /*0f90*/  @P1 VIADD R14, R29, 0xfffffc02 ;  /* 0xfffffc021d0e1836 */ /* 0x000fe40000000000 */
[----:B------:R-:W-:-:S04]  /*0fa0*/  IMAD.MOV.U32 R15, RZ, RZ, 0x43300000 ;  /* 0x43300000ff0f7424 */ /* 0x000fc800078e00ff */
[----:B------:R-:W-:Y:S01]  /*0fb0*/  DADD R20, R16, R12 ;  /* 0x0000000010147229 */ /* 0x000fe2000000000c */
[----:B------:R-:W-:-:S06]  /*0fc0*/  LOP3.LUT R14, R14, 0x80000000, RZ, 0x3c, !PT ;  /* 0x800000000e0e7812 */ /* 0x000fcc00078e3cff */
[----:B------:R-:W-:Y:S01]  /*0fd0*/  DADD R14, R14, -UR4 ;  /* 0x800000040e0e7e29 */ /* 0x000fe20008000000 */
[----:B------:R-:W-:Y:S01]  /*0fe0*/  UMOV UR4, 0xfefa39ef ;  /* 0xfefa39ef00047882 */ /* 0x000fe20000000000 */
[----:B------:R-:W-:Y:S01]  /*0ff0*/  DADD R16, R18, R20 ;  /* 0x0000000012107229 */ /* 0x000fe20000000014 */
[----:B------:R-:W-:-:S07]  /*1000*/  UMOV UR5, 0x3fe62e42 ;  /* 0x3fe62e4200057882 */ /* 0x000fce0000000000 */
[--C-:B------:R-:W-:Y:S02]  /*1010*/  DFMA R12, R14, UR4, R16.reuse ;  /* 0x000000040e0c7c2b */ /* 0x100fe40008000010 */
[----:B------:R-:W-:-:S06]  /*1020*/  DADD R22, R18, -R16 ;  /* 0x0000000012167229 */ /* 0x000fcc0000000810 */
[----:B------:R-:W-:Y:S02]  /*1030*/  DFMA R18, R14, -UR4, R12 ;  /* 0x800000040e127c2b */ /* 0x000fe4000800000c */
[----:B------:R-:W-:-:S06]  /*1040*/  DADD R22, R20, R22 ;  /* 0x0000000014167229 */ /* 0x000fcc0000000016 */
[----:B------:R-:W-:-:S08]  /*1050*/  DADD R18, -R16, R18 ;  /* 0x0000000010127229 */ /* 0x000fd00000000112 */
[----:B------:R-:W-:-:S08]  /*1060*/  DADD R18, R22, -R18 ;  /* 0x0000000016127229 */ /* 0x000fd00000000812 */
[----:B------:R-:W-:-:S08]  /*1070*/  DFMA R18, R14, UR6, R18 ;  /* 0x000000060e127c2b */ /* 0x000fd00008000012 */
[----:B------:R-:W-:-:S08]  /*1080*/  DADD R14, R12, R18 ;  /* 0x000000000c0e7229 */ /* 0x000fd00000000012 */
[----:B------:R-:W-:Y:S02]  /*1090*/  DADD R12, R12, -R14 ;  /* 0x000000000c0c7229 */ /* 0x000fe4000000080e */
[----:B------:R-:W-:-:S06]  /*10a0*/  DMUL R22, R14, 2 ;  /* 0x400000000e167828 */ /* 0x000fcc0000000000 */
[----:B------:R-:W-:Y:S02]  /*10b0*/  DADD R12, R18, R12 ;  /* 0x00000000120c7229 */ /* 0x000fe4000000000c */
[----:B------:R-:W-:-:S08]  /*10c0*/  DFMA R16, R14, 2, -R22 ;  /* 0x400000000e10782b */ /* 0x000fd00000000816 */
[----:B------:R-:W-:Y:S01]  /*10d0*/  DFMA R16, R12, 2, R16 ;  /* 0x400000000c10782b */ /* 0x000fe20000000010 */
[----:B------:R-:W-:Y:S02]  /*10e0*/  IMAD.MOV.U32 R12, RZ, RZ, 0x652b82fe ;  /* 0x652b82feff0c7424 */ /* 0x000fe400078e00ff */
[----:B------:R-:W-:-:S05]  /*10f0*/  IMAD.MOV.U32 R13, RZ, RZ, 0x3ff71547 ;  /* 0x3ff71547ff0d7424 */ /* 0x000fca00078e00ff */
[----:B------:R-:W-:-:S08]  /*1100*/  DADD R14, R22, R16 ;  /* 0x00000000160e7229 */ /* 0x000fd00000000010 */
[----:B------:R-:W-:Y:S02]  /*1110*/  DFMA R12, R14, R12, 6.75539944105574400000e+15 ;  /* 0x433800000e0c742b */ /* 0x000fe4000000000c */
[----:B------:R-:W-:-:S06]  /*1120*/  FSETP.GEU.AND P0, PT, |R15|, 4.1917929649353027344, PT ;  /* 0x4086232b0f00780b */ /* 0x000fcc0003f0e200 */
[----:B------:R-:W-:-:S08]  /*1130*/  DADD R20, R12, -6.75539944105574400000e+15 ;  /* 0xc33800000c147429 */ /* 0x000fd00000000000 */
[----:B------:R-:W-:Y:S01]  /*1140*/  DFMA R18, R20, -UR4, R14 ;  /* 0x8000000414127c2b */ /* 0x000fe2000800000e */
[----:B------:R-:W-:Y:S01]  /*1150*/  UMOV UR4, 0x3b39803f ;  /* 0x3b39803f00047882 */ /* 0x000fe20000000000 */
[----:B------:R-:W-:-:S06]  /*1160*/  UMOV UR5, 0x3c7abc9e ;  /* 0x3c7abc9e00057882 */ /* 0x000fcc0000000000 */
[----:B------:R-:W-:Y:S01]  /*1170*/  DFMA R18, R20, -UR4, R18 ;  /* 0x8000000414127c2b */ /* 0x000fe20008000012 */
[----:B------:R-:W-:Y:S01]  /*1180*/  UMOV UR4, 0x69ce2bdf ;  /* 0x69ce2bdf00047882 */ /* 0x000fe20000000000 */
[----:B------:R-:W-:Y:S01]  /*1190*/  IMAD.MOV.U32 R20, RZ, RZ, -0x35dec16 ;  /* 0xfca213eaff147424 */ /* 0x000fe200078e00ff */
[----:B------:R-:W-:Y:S01]  /*11a0*/  UMOV UR5, 0x3e5ade15 ;  /* 0x3e5ade1500057882 */ /* 0x000fe20000000000 */
[----:B------:R-:W-:-:S06]  /*11b0*/  IMAD.MOV.U32 R21, RZ, RZ, 0x3e928af3 ;  /* 0x3e928af3ff157424 */ /* 0x000fcc00078e00ff */
[----:B------:R-:W-:Y:S01]  /*11c0*/  DFMA R20, R18, UR4, R20 ;  /* 0x0000000412147c2b */ /* 0x000fe20008000014 */
[----:B------:R-:W-:Y:S01]  /*11d0*/  UMOV UR4, 0x62401315 ;  /* 0x6240131500047882 */ /* 0x000fe20000000000 */
[----:B------:R-:W-:-:S06]  /*11e0*/  UMOV UR5, 0x3ec71dee ;  /* 0x3ec71dee00057882 */ /* 0x000fcc0000000000 */
[----:B------:R-:W-:Y:S01]  /*11f0*/  DFMA R20, R18, R20, UR4 ;  /* 0x0000000412147e2b */ /* 0x000fe20008000014 */
        /* <DEDUP_REMOVED lines=20> */
[----:B------:R-:W-:-:S08]  /*1340*/  DFMA R20, R18, R20, UR4 ;  /* 0x0000000412147e2b */ /* 0x000fd00008000014 */
[----:B------:R-:W-:-:S08]  /*1350*/  DFMA R20, R18, R20, 1 ;  /* 0x3ff000001214742b */ /* 0x000fd00000000014 */
[----:B------:R-:W-:Y:S02]  /*1360*/  DFMA R20, R18, R20, 1 ;  /* 0x3ff000001214742b */ /* 0x000fe40000000014 */
[----:B------:R-:W-:-:S08]  /*1370*/  DADD R18, R22, -R14 ;  /* 0x0000000016127229 */ /* 0x000fd0000000080e */
[----:B------:R-:W-:Y:S01]  /*1380*/  DADD R18, R16, R18 ;  /* 0x0000000010127229 */ /* 0x000fe20000000012 */
[----:B------:R-:W-:Y:S01]  /*1390*/  LEA R17, R12, R21, 0x14 ;  /* 0x000000150c117211 */ /* 0x000fe200078ea0ff */
[----:B------:R-:W-:Y:S01]  /*13a0*/  IMAD.MOV.U32 R16, RZ, RZ, R20 ;  /* 0x000000ffff107224 */ /* 0x000fe200078e0014 */
[----:B------:R-:W-:Y:S08]  /*13b0*/  @!P0 BRA `(.L_x_8) ;  /* 0x0000000000348947 */ /* 0x000ff00003800000 */
[----:B------:R-:W-:Y:S01]  /*13c0*/  FSETP.GEU.AND P1, PT, |R15|, 4.2275390625, PT ;  /* 0x408748000f00780b */ /* 0x000fe20003f2e200 */
[C---:B------:R-:W-:Y:S02]  /*13d0*/  DADD R16, R14.reuse, +INF ;  /* 0x7ff000000e107429 */ /* 0x040fe40000000000 */
[----:B------:R-:W-:-:S08]  /*13e0*/  DSETP.GEU.AND P0, PT, R14, RZ, PT ;  /* 0x000000ff0e00722a */ /* 0x000fd00003f0e000 */
[----:B------:R-:W-:Y:S02]  /*13f0*/  FSEL R16, R16, RZ, P0 ;  /* 0x000000ff10107208 */ /* 0x000fe40000000000 */
[----:B------:R-:W-:Y:S01]  /*1400*/  FSEL R17, R17, RZ, P0 ;  /* 0x000000ff11117208 */ /* 0x000fe20000000000 */
[----:B------:R-:W-:Y:S06]  /*1410*/  @P1 BRA `(.L_x_8) ;  /* 0x00000000001c1947 */ /* 0x000fec0003800000 */
[----:B------:R-:W-:Y:S01]  /*1420*/  LEA.HI R13, R12, R12, RZ, 0x1 ;  /* 0x0000000c0c0d7211 */ /* 0x000fe200078f08ff */
[----:B------:R-:W-:-:S03]  /*1430*/  IMAD.MOV.U32 R16, RZ, RZ, RZ ;  /* 0x000000ffff107224 */ /* 0x000fc600078e00ff */
[----:B------:R-:W-:-:S05]  /*1440*/  SHF.R.S32.HI R13, RZ, 0x1, R13 ;  /* 0x00000001ff0d7819 */ /* 0x000fca000001140d */
[----:B------:R-:W-:Y:S02]  /*1450*/  IMAD.IADD R12, R12, 0x1, -R13 ;  /* 0x000000010c0c7824 */ /* 0x000fe400078e0a0d */
[----:B------:R-:W-:-:S03]  /*1460*/  IMAD R21, R13, 0x100000, R21 ;  /* 0x001000000d157824 */ /* 0x000fc600078e0215 */
[----:B------:R-:W-:-:S06]  /*1470*/  LEA R17, R12, 0x3ff00000, 0x14 ;  /* 0x3ff000000c117811 */ /* 0x000fcc00078ea0ff */
[----:B------:R-:W-:-:S11]  /*1480*/  DMUL R16, R20, R16 ;  /* 0x0000001014107228 */ /* 0x000fd60000000000 */
.L_x_8:
[----:B------:R-:W-:Y:S01]  /*1490*/  DFMA R18, R18, R16, R16 ;  /* 0x000000101212722b */ /* 0x000fe20000000010 */
[----:B------:R-:W-:Y:S01]  /*14a0*/  IMAD.MOV.U32 R29, RZ, RZ, 0x0 ;  /* 0x00000000ff1d7424 */ /* 0x000fe200078e00ff */
[----:B------:R-:W-:-:S08]  /*14b0*/  DSETP.NEU.AND P0, PT, |R16|, +INF , PT ;  /* 0x7ff000001000742a */ /* 0x000fd00003f0d200 */
[----:B------:R-:W-:Y:S02]  /*14c0*/  FSEL R12, R16, R18, !P0 ;  /* 0x00000012100c7208 */ /* 0x000fe40004000000 */
[----:B------:R-:W-:Y:S01]  /*14d0*/  FSEL R16, R17, R19, !P0 ;  /* 0x0000001311107208 */ /* 0x000fe20004000000 */
[----:B------:R-:W-:Y:S06]  /*14e0*/  RET.REL.NODEC R28 `(_Z9euclidPowPfS_Pdi) ;  /* 0xffffffe81cc47950 */ /* 0x000fec0003c3ffff */
.L_x_9:
[----:B------:R-:W-:-:S00]  /*14f0*/  BRA `(.L_x_9) ;  /* 0xfffffffc00fc7947 */ /* 0x000fc0000383ffff */
[----:B------:R-:W-:-:S00]  /*1500*/  NOP ;  /* 0x0000000000007918 */ /* 0x000fc00000000000 */
[----:B------:R-:W-:-:S00]  /*1510*/  NOP ;  /* 0x0000000000007918 */ /* 0x000fc00000000000 */
[----:B------:R-:W-:-:S00]  /*1520*/  NOP ;  /* 0x0000000000007918 */ /* 0x000fc00000000000 */
[----:B------:R-:W-:-:S00]  /*1530*/  NOP ;  /* 0x0000000000007918 */ /* 0x000fc00000000000 */
[----:B------:R-:W-:-:S00]  /*1540*/  NOP ;  /* 0x0000000000007918 */ /* 0x000fc00000000000 */
[----:B------:R-:W-:-:S00]  /*1550*/  NOP ;  /* 0x0000000000007918 */ /* 0x000fc00000000000 */
[----:B------:R-:W-:-:S00]  /*1560*/  NOP ;  /* 0x0000000000007918 */ /* 0x000fc00000000000 */
[----:B------:R-:W-:-:S00]  /*1570*/  NOP ;  /* 0x0000000000007918 */ /* 0x000fc00000000000 */
.L_x_25:


//--------------------- .text._Z11euclidNoPowPfS_Pdi --------------------------
	.section	.text._Z11euclidNoPowPfS_Pdi,"ax",@progbits
	.align	128
        .global         _Z11euclidNoPowPfS_Pdi
        .type           _Z11euclidNoPowPfS_Pdi,@function
        .size           _Z11euclidNoPowPfS_Pdi,(.L_x_26 - _Z11euclidNoPowPfS_Pdi)
        .other          _Z11euclidNoPowPfS_Pdi,@"STO_CUDA_ENTRY STV_DEFAULT"
_Z11euclidNoPowPfS_Pdi:
.text._Z11euclidNoPowPfS_Pdi:
[----:B------:R-:W-:Y:S08]  /*0000*/  LDC R1, c[0x0][0x37c] ;  /* 0x0000df00ff017b82 */ /* 0x000ff00000000800 */
[----:B------:R-:W0:Y:S02]  /*0010*/  LDC R0, c[0x0][0x398] ;  /* 0x0000e600ff007b82 */ /* 0x000e240000000800 */
[----:B0-----:R-:W-:-:S13]  /*0020*/  ISETP.GE.AND P0, PT, R0, 0x1, PT ;  /* 0x000000010000780c */ /* 0x001fda0003f06270 */
[----:B------:R-:W-:Y:S05]  /*0030*/  @!P0 EXIT ;  /* 0x000000000000894d */ /* 0x000fea0003800000 */
[C---:B------:R-:W-:Y:S01]  /*0040*/  ISETP.GE.U32.AND P0, PT, R0.reuse, 0x4, PT ;  /* 0x000000040000780c */ /* 0x040fe20003f06070 */
[----:B------:R-:W0:Y:S01]  /*0050*/  LDCU.64 UR12, c[0x0][0x358] ;  /* 0x00006b00ff0c77ac */ /* 0x000e220008000a00 */
[----:B------:R-:W-:Y:S01]  /*0060*/  LOP3.LUT R7, R0, 0x3, RZ, 0xc0, !PT ;  /* 0x0000000300077812 */ /* 0x000fe200078ec0ff */
[----:B------:R-:W-:-:S10]  /*0070*/  IMAD.MOV.U32 R6, RZ, RZ, RZ ;  /* 0x000000ffff067224 */ /* 0x000fd400078e00ff */
[----:B------:R-:W-:Y:S05]  /*0080*/  @!P0 BRA `(.L_x_10) ;  /* 0x0000000c002c8947 */ /* 0x000fea0003800000 */
[----:B------:R-:W1:Y:S01]  /*0090*/  LDCU.128 UR4, c[0x0][0x380] ;  /* 0x00007000ff0477ac */ /* 0x000e620008000c00 */
[----:B------:R-:W-:Y:S01]  /*00a0*/  LOP3.LUT R6, R0, 0x7ffffffc, RZ, 0xc0, !PT ;  /* 0x7ffffffc00067812 */ /* 0x000fe200078ec0ff */
[----:B------:R-:W2:Y:S04]  /*00b0*/  LDCU.64 UR10, c[0x0][0x390] ;  /* 0x00007200ff0a77ac */ /* 0x000ea80008000a00 */
[----:B------:R-:W-:Y:S01]  /*00c0*/  IMAD.MOV R5, RZ, RZ, -R6 ;  /* 0x000000ffff057224 */ /* 0x000fe200078e0a06 */
[----:B-1----:R-:W-:Y:S02]  /*00d0*/  UIADD3 UR8, UP0, UPT, UR4, 0x18, URZ ;  /* 0x0000001804087890 */ /* 0x002fe4000ff1e0ff */
[----:B------:R-:W-:Y:S02]  /*00e0*/  UIADD3 UR6, UP1, UPT, UR6, 0x18, URZ ;  /* 0x0000001806067890 */ /* 0x000fe4000ff3e0ff */
[----:B--2---:R-:W-:-:S02]  /*00f0*/  UIADD3 UR4, UP2, UPT, UR10, 0x10, URZ ;  /* 0x000000100a047890 */ /* 0x004fc4000ff5e0ff */
[----:B------:R-:W-:Y:S01]  /*0100*/  UIADD3.X UR9, UPT, UPT, URZ, UR5, URZ, UP0, !UPT ;  /* 0x00000005ff097290 */ /* 0x000fe200087fe4ff */
[----:B------:R-:W-:Y:S01]  /*0110*/  MOV R14, UR8 ;  /* 0x00000008000e7c02 */ /* 0x000fe20008000f00 */
[----:B------:R-:W-:Y:S01]  /*0120*/  UIADD3.X UR7, UPT, UPT, URZ, UR7, URZ, UP1, !UPT ;  /* 0x00000007ff077290 */ /* 0x000fe20008ffe4ff */
[----:B------:R-:W-:Y:S01]  /*0130*/  IMAD.U32 R12, RZ, RZ, UR6 ;  /* 0x00000006ff0c7e24 */ /* 0x000fe2000f8e00ff */
[----:B------:R-:W-:Y:S01]  /*0140*/  UIADD3.X UR5, UPT, UPT, URZ, UR11, URZ, UP2, !UPT ;  /* 0x0000000bff057290 */ /* 0x000fe200097fe4ff */
[----:B------:R-:W-:Y:S01]  /*0150*/  IMAD.U32 R0, RZ, RZ, UR4 ;  /* 0x00000004ff007e24 */ /* 0x000fe2000f8e00ff */
[----:B------:R-:W-:Y:S02]  /*0160*/  MOV R15, UR9 ;  /* 0x00000009000f7c02 */ /* 0x000fe40008000f00 */
[----:B------:R-:W-:Y:S02]  /*0170*/  IMAD.U32 R13, RZ, RZ, UR7 ;  /* 0x00000007ff0d7e24 */ /* 0x000fe4000f8e00ff */
[----:B------:R-:W-:-:S07]  /*0180*/  IMAD.U32 R27, RZ, RZ, UR5 ;  /* 0x00000005ff1b7e24 */ /* 0x000fce000f8e00ff */
.L_x_15:
[----:B0-----:R-:W2:Y:S04]  /*0190*/  LDG.E R22, desc[UR12][R14.64+-0x14] ;  /* 0xffffec0c0e167981 */ /* 0x001ea8000c1e1900 */
[----:B------:R-:W3:Y:S04]  /*01a0*/  LDG.E R23, desc[UR12][R12.64+-0x14] ;  /* 0xffffec0c0c177981 */ /* 0x000ee8000c1e1900 */
[----:B------:R-:W4:Y:S04]  /*01b0*/  LDG.E R4, desc[UR12][R14.64+-0x18] ;  /* 0xffffe80c0e047981 */ /* 0x000f28000c1e1900 */
[----:B------:R-:W5:Y:S04]  /*01c0*/  LDG.E R16, desc[UR12][R12.64+-0x18] ;  /* 0xffffe80c0c107981 */ /* 0x000f68000c1e1900 */
[----:B------:R-:W5:Y:S04]  /*01d0*/  LDG.E R24, desc[UR12][R14.64+-0x10] ;  /* 0xfffff00c0e187981 */ /* 0x000f68000c1e1900 */
[----:B------:R-:W5:Y:S01]  /*01e0*/  LDG.E R25, desc[UR12][R12.64+-0x10] ;  /* 0xfffff00c0c197981 */ /* 0x000f62000c1e1900 */
[----:B--2---:R-:W-:Y:S08]  /*01f0*/  F2F.F64.F32 R10, R22 ;  /* 0x00000016000a7310 */ /* 0x004ff00000201800 */
[----:B---3--:R-:W0:Y:S08]  /*0200*/  F2F.F64.F32 R18, R23 ;  /* 0x0000001700127310 */ /* 0x008e300000201800 */
[----:B----4-:R-:W-:Y:S08]  /*0210*/  F2F.F64.F32 R8, R4 ;  /* 0x0000000400087310 */ /* 0x010ff00000201800 */
[----:B-----5:R-:W1:Y:S01]  /*0220*/  F2F.F64.F32 R16, R16 ;  /* 0x0000001000107310 */ /* 0x020e620000201800 */
[----:B0-----:R-:W-:-:S07]  /*0230*/  DADD R10, R10, -R18 ;  /* 0x000000000a0a7229 */ /* 0x001fce0000000812 */
[----:B------:R-:W-:Y:S01]  /*0240*/  F2F.F64.F32 R2, R24 ;  /* 0x0000001800027310 */ /* 0x000fe20000201800 */
[----:B------:R-:W-:-:S07]  /*0250*/  DMUL R10, R10, R10 ;  /* 0x0000000a0a0a7228 */ /* 0x000fce0000000000 */
[----:B------:R-:W0:Y:S01]  /*0260*/  F2F.F64.F32 R18, R25 ;  /* 0x0000001900127310 */ /* 0x000e220000201800 */
[----:B-1----:R-:W-:-:S08]  /*0270*/  DADD R8, R8, -R16 ;  /* 0x0000000008087229 */ /* 0x002fd00000000810 */
[----:B------:R-:W-:Y:S02]  /*0280*/  DFMA R10, R8, R8, R10 ;  /* 0x00000008080a722b */ /* 0x000fe4000000000a */
[----:B0-----:R-:W-:-:S08]  /*0290*/  DADD R2, R2, -R18 ;  /* 0x0000000002027229 */ /* 0x001fd00000000812 */
[----:B------:R-:W-:-:S06]  /*02a0*/  DFMA R20, R2, R2, R10 ;  /* 0x000000020214722b */ /* 0x000fcc000000000a */
[----:B------:R-:W0:Y:S04]  /*02b0*/  MUFU.RSQ64H R9, R21 ;  /* 0x0000001500097308 */ /* 0x000e280000001c00 */
[----:B------:R-:W-:Y:S01]  /*02c0*/  IADD3 R8, PT, PT, R21, -0x3500000, RZ ;  /* 0xfcb0000015087810 */ /* 0x000fe20007ffe0ff */
[----:B------:R-:W-:Y:S02]  /*02d0*/  IMAD.MOV.U32 R22, RZ, RZ, 0x0 ;  /* 0x00000000ff167424 */ /* 0x000fe400078e00ff */
[----:B------:R-:W-:-:S03]  /*02e0*/  IMAD.MOV.U32 R23, RZ, RZ, 0x3fd80000 ;  /* 0x3fd80000ff177424 */ /* 0x000fc600078e00ff */
[----:B0-----:R-:W-:-:S08]  /*02f0*/  DMUL R2, R8, R8 ;  /* 0x0000000808027228 */ /* 0x001fd00000000000 */
[----:B------:R-:W-:-:S08]  /*0300*/  DFMA R2, R20, -R2, 1 ;  /* 0x3ff000001402742b */ /* 0x000fd00000000802 */
[----:B------:R-:W-:Y:S02]  /*0310*/  DFMA R22, R2, R22, 0.5 ;  /* 0x3fe000000216742b */ /* 0x000fe40000000016 */
[----:B------:R-:W-:-:S08]  /*0320*/  DMUL R2, R8, R2 ;  /* 0x0000000208027228 */ /* 0x000fd00000000000 */
[----:B------:R-:W-:Y:S01]  /*0330*/  DFMA R22, R22, R2, R8 ;  /* 0x000000021616722b */ /* 0x000fe20000000008 */
[----:B------:R-:W-:-:S07]  /*0340*/  ISETP.GE.U32.AND P0, PT, R8, 0x7ca00000, PT ;  /* 0x7ca000000800780c */ /* 0x000fce0003f06070 */
[----:B------:R-:W-:Y:S02]  /*0350*/  DMUL R16, R20, R22 ;  /* 0x0000001614107228 */ /* 0x000fe40000000000 */
[----:B------:R-:W-:Y:S01]  /*0360*/  IADD3 R19, PT, PT, R23, -0x100000, RZ ;  /* 0xfff0000017137810 */ /* 0x000fe20007ffe0ff */
[----:B------:R-:W-:-:S05]  /*0370*/  IMAD.MOV.U32 R18, RZ, RZ, R22 ;  /* 0x000000ffff127224 */ /* 0x000fca00078e0016 */
[----:B------:R-:W-:Y:S01]  /*0380*/  DFMA R2, R16, -R16, R20 ;  /* 0x800000101002722b */ /* 0x000fe20000000014 */
[----:B------:R-:W-:Y:S01]  /*0390*/  IMAD.MOV.U32 R10, RZ, RZ, R0 ;  /* 0x000000ffff0a7224 */ /* 0x000fe200078e0000 */
[----:B------:R-:W-:-:S06]  /*03a0*/  MOV R11, R27 ;  /* 0x0000001b000b7202 */ /* 0x000fcc0000000f00 */
[----:B------:R-:W-:Y:S01]  /*03b0*/  DFMA R24, R2, R18, R16 ;  /* 0x000000120218722b */ /* 0x000fe20000000010 */
[----:B------:R-:W-:Y:S10]  /*03c0*/  @!P0 BRA `(.L_x_11) ;  /* 0x0000000000248947 */ /* 0x000ff40003800000 */
[----:B------:R-:W-:Y:S01]  /*03d0*/  MOV R9, R21 ;  /* 0x0000001500097202 */ /* 0x000fe20000000f00 */
[----:B------:R-:W-:Y:S01]  /*03e0*/  IMAD.MOV.U32 R0, RZ, RZ, R16 ;  /* 0x000000ffff007224 */ /* 0x000fe200078e0010 */
[----:B------:R-:W-:Y:S01]  /*03f0*/  MOV R16, 0x440 ;  /* 0x0000044000107802 */ /* 0x000fe20000000f00 */
[----:B------:R-:W-:Y:S02]  /*0400*/  IMAD.MOV.U32 R4, RZ, RZ, R22 ;  /* 0x000000ffff047224 */ /* 0x000fe400078e0016 */
[----:B------:R-:W-:Y:S02]  /*0410*/  IMAD.MOV.U32 R18, RZ, RZ, R20 ;  /* 0x000000ffff127224 */ /* 0x000fe400078e0014 */
[----:B------:R-:W-:-:S07]  /*0420*/  IMAD.MOV.U32 R21, RZ, RZ, R19 ;  /* 0x000000ffff157224 */ /* 0x000fce00078e0013 */
[----:B------:R-:W-:Y:S05]  /*0430*/  CALL.REL.NOINC `($__internal_1_$__cuda_sm20_dsqrt_rn_f64_mediumpath_v1) ;  /* 0x0000001000a47944 */ /* 0x000fea0003c00000 */
[----:B------:R-:W-:Y:S01]  /*0440*/  MOV R24, R2 ;  /* 0x0000000200187202 */ /* 0x000fe20000000f00 */
[----:B------:R-:W-:-:S07]  /*0450*/  IMAD.MOV.U32 R25, RZ, RZ, R3 ;  /* 0x000000ffff197224 */ /* 0x000fce00078e0003 */
.L_x_11:
[----:B------:R0:W-:Y:S04]  /*0460*/  STG.E.64 desc[UR12][R10.64+-0x10], R24 ;  /* 0xfffff0180a007986 */ /* 0x0001e8000c101b0c */
[----:B------:R-:W2:Y:S04]  /*0470*/  LDG.E R4, desc[UR12][R14.64+-0x8] ;  /* 0xfffff80c0e047981 */ /* 0x000ea8000c1e1900 */
[----:B------:R-:W3:Y:S04]  /*0480*/  LDG.E R22, desc[UR12][R12.64+-0x8] ;  /* 0xfffff80c0c167981 */ /* 0x000ee8000c1e1900 */
[----:B------:R-:W4:Y:S04]  /*0490*/  LDG.E R0, desc[UR12][R14.64+-0xc] ;  /* 0xfffff40c0e007981 */ /* 0x000f28000c1e1900 */
[----:B------:R-:W5:Y:S04]  /*04a0*/  LDG.E R18, desc[UR12][R12.64+-0xc] ;  /* 0xfffff40c0c127981 */ /* 0x000f68000c1e1900 */
[----:B------:R-:W5:Y:S04]  /*04b0*/  LDG.E R23, desc[UR12][R14.64+-0x4] ;  /* 0xfffffc0c0e177981 */ /* 0x000f68000c1e1900 */
[----:B------:R-:W5:Y:S01]  /*04c0*/  LDG.E R26, desc[UR12][R12.64+-0x4] ;  /* 0xfffffc0c0c1a7981 */ /* 0x000f62000c1e1900 */
[----:B--2---:R-:W-:Y:S08]  /*04d0*/  F2F.F64.F32 R16, R4 ;  /* 0x0000000400107310 */ /* 0x004ff00000201800 */
[----:B---3--:R-:W1:Y:S08]  /*04e0*/  F2F.F64.F32 R20, R22 ;  /* 0x0000001600147310 */ /* 0x008e700000201800 */
[----:B----4-:R-:W-:Y:S08]  /*04f0*/  F2F.F64.F32 R8, R0 ;  /* 0x0000000000087310 */ /* 0x010ff00000201800 */
[----:B-----5:R-:W2:Y:S01]  /*0500*/  F2F.F64.F32 R18, R18 ;  /* 0x0000001200127310 */ /* 0x020ea20000201800 */
[----:B-1----:R-:W-:-:S07]  /*0510*/  DADD R16, R16, -R20 ;  /* 0x0000000010107229 */ /* 0x002fce0000000814 */
[----:B------:R-:W-:Y:S01]  /*0520*/  F2F.F64.F32 R2, R23 ;  /* 0x0000001700027310 */ /* 0x000fe20000201800 */
[----:B------:R-:W-:-:S07]  /*0530*/  DMUL R16, R16, R16 ;  /* 0x0000001010107228 */ /* 0x000fce0000000000 */
[----:B------:R-:W1:Y:S01]  /*0540*/  F2F.F64.F32 R20, R26 ;  /* 0x0000001a00147310 */ /* 0x000e620000201800 */
[----:B--2---:R-:W-:-:S08]  /*0550*/  DADD R8, R8, -R18 ;  /* 0x0000000008087229 */ /* 0x004fd00000000812 */
[----:B------:R-:W-:Y:S02]  /*0560*/  DFMA R16, R8, R8, R16 ;  /* 0x000000080810722b */ /* 0x000fe40000000010 */
[----:B-1----:R-:W-:-:S08]  /*0570*/  DADD R20, R2, -R20 ;  /* 0x0000000002147229 */ /* 0x002fd00000000814 */
[----:B------:R-:W-:-:S06]  /*0580*/  DFMA R20, R20, R20, R16 ;  /* 0x000000141414722b */ /* 0x000fcc0000000010 */
[----:B------:R-:W1:Y:S04]  /*0590*/  MUFU.RSQ64H R9, R21 ;  /* 0x0000001500097308 */ /* 0x000e680000001c00 */
[----:B------:R-:W-:Y:S01]  /*05a0*/  VIADD R8, R21, 0xfcb00000 ;  /* 0xfcb0000015087836 */ /* 0x000fe20000000000 */
[----:B------:R-:W-:Y:S01]  /*05b0*/  MOV R16, 0x0 ;  /* 0x0000000000107802 */ /* 0x000fe20000000f00 */
[----:B------:R-:W-:-:S04]  /*05c0*/  IMAD.MOV.U32 R17, RZ, RZ, 0x3fd80000 ;  /* 0x3fd80000ff117424 */ /* 0x000fc800078e00ff */
[----:B-1----:R-:W-:-:S08]  /*05d0*/  DMUL R2, R8, R8 ;  /* 0x0000000808027228 */ /* 0x002fd00000000000 */
[----:B------:R-:W-:-:S08]  /*05e0*/  DFMA R2, R20, -R2, 1 ;  /* 0x3ff000001402742b */ /* 0x000fd00000000802 */
[----:B------:R-:W-:Y:S02]  /*05f0*/  DFMA R16, R2, R16, 0.5 ;  /* 0x3fe000000210742b */ /* 0x000fe40000000010 */
[----:B------:R-:W-:-:S08]  /*0600*/  DMUL R2, R8, R2 ;  /* 0x0000000208027228 */ /* 0x000fd00000000000 */
[----:B0-----:R-:W-:Y:S01]  /*0610*/  DFMA R24, R16, R2, R8 ;  /* 0x000000021018722b */ /* 0x001fe20000000008 */
[----:B------:R-:W-:-:S07]  /*0620*/  ISETP.GE.U32.AND P0, PT, R8, 0x7ca00000, PT ;  /* 0x7ca000000800780c */ /* 0x000fce0003f06070 */
[----:B------:R-:W-:Y:S02]  /*0630*/  DMUL R16, R20, R24 ;  /* 0x0000001814107228 */ /* 0x000fe40000000000 */
[----:B------:R-:W-:Y:S01]  /*0640*/  VIADD R19, R25, 0xfff00000 ;  /* 0xfff0000019137836 */ /* 0x000fe20000000000 */
[----:B------:R-:W-:-:S05]  /*0650*/  MOV R18, R24 ;  /* 0x0000001800127202 */ /* 0x000fca0000000f00 */
[----:B------:R-:W-:-:S08]  /*0660*/  DFMA R2, R16, -R16, R20 ;  /* 0x800000101002722b */ /* 0x000fd00000000014 */
        /* <DEDUP_REMOVED lines=11> */
.L_x_12:
        /* <DEDUP_REMOVED lines=27> */
[----:B------:R-:W-:Y:S01]  /*08d0*/  DFMA R24, R16, R2, R8 ;  /* 0x000000021018722b */ /* 0x000fe20000000008 */
[----:B------:R-:W-:-:S07]  /*08e0*/  ISETP.GE.U32.AND P0, PT, R8, 0x7ca00000, PT ;  /* 0x7ca000000800780c */ /* 0x000fce0003f06070 */
[----:B------:R-:W-:Y:S02]  /*08f0*/  DMUL R16, R20, R24 ;  /* 0x0000001814107228 */ /* 0x000fe40000000000 */
[----:B------:R-:W-:Y:S01]  /*0900*/  VIADD R19, R25, 0xfff00000 ;  /* 0xfff0000019137836 */ /* 0x000fe20000000000 */
[----:B------:R-:W-:-:S05]  /*0910*/  MOV R18, R24 ;  /* 0x0000001800127202 */ /* 0x000fca0000000f00 */
[----:B------:R-:W-:-:S08]  /*0920*/  DFMA R2, R16, -R16, R20 ;  /* 0x800000101002722b */ /* 0x000fd00000000014 */
[----:B0-----:R-:W-:Y:S01]  /*0930*/  DFMA R22, R2, R18, R16 ;  /* 0x000000120216722b */ /* 0x001fe20000000010 */
        /* <DEDUP_REMOVED lines=10> */
.L_x_13:
        /* <DEDUP_REMOVED lines=44> */
.L_x_14:
[----:B------:R1:W-:Y:S01]  /*0ca0*/  STG.E.64 desc[UR12][R10.64+0x8], R22 ;  /* 0x000008160a007986 */ /* 0x0003e2000c101b0c */
[----:B------:R-:W-:Y:S01]  /*0cb0*/  VIADD R5, R5, 0x4 ;  /* 0x0000000405057836 */ /* 0x000fe20000000000 */
[----:B------:R-:W-:Y:S02]  /*0cc0*/  IADD3 R12, P2, PT, R12, 0x30, RZ ;  /* 0x000000300c0c7810 */ /* 0x000fe40007f5e0ff */
[----:B------:R-:W-:Y:S02]  /*0cd0*/  IADD3 R0, P3, PT, R10, 0x20, RZ ;  /* 0x000000200a007810 */ /* 0x000fe40007f7e0ff */
[----:B------:R-:W-:Y:S01]  /*0ce0*/  ISETP.NE.AND P0, PT, R5, RZ, PT ;  /* 0x000000ff0500720c */ /* 0x000fe20003f05270 */
[----:B------:R-:W-:Y:S01]  /*0cf0*/  IMAD.X R13, RZ, RZ, R13, P2 ;  /* 0x000000ffff0d7224 */ /* 0x000fe200010e060d */
[----:B------:R-:W-:Y:S01]  /*0d00*/  IADD3 R14, P1, PT, R14, 0x30, RZ ;  /* 0x000000300e0e7810 */ /* 0x000fe20007f3e0ff */
[----:B------:R-:W-:-:S03]  /*0d10*/  IMAD.X R27, RZ, RZ, R11, P3 ;  /* 0x000000ffff1b7224 */ /* 0x000fc600018e060b */
[----:B------:R-:W-:-:S07]  /*0d20*/  IADD3.X R15, PT, PT, RZ, R15, RZ, P1, !PT ;  /* 0x0000000fff0f7210 */ /* 0x000fce0000ffe4ff */
[----:B-1----:R-:W-:Y:S05]  /*0d30*/  @P0 BRA `(.L_x_15) ;  /* 0xfffffff400140947 */ /* 0x002fea000383ffff */
.L_x_10:
[----:B------:R-:W-:-:S13]  /*0d40*/  ISETP.NE.AND P0, PT, R7, RZ, PT ;  /* 0x000000ff0700720c */ /* 0x000fda0003f05270 */
[----:B0-----:R-:W-:Y:S05]  /*0d50*/  @!P0 EXIT ;  /* 0x000000000000894d */ /* 0x001fea0003800000 */
[----:B------:R-:W-:-:S13]  /*0d60*/  ISETP.NE.AND P0, PT, R7, 0x1, PT ;  /* 0x000000010700780c */ /* 0x000fda0003f05270 */
[----:B------:R-:W-:Y:S05]  /*0d70*/  @!P0 BRA `(.L_x_16) ;  /* 0x0000000400788947 */ /* 0x000fea0003800000 */
[----:B------:R-:W0:Y:S01]  /*0d80*/  LDC.64 R10, c[0x0][0x380] ;  /* 0x0000e000ff0a7b82 */ /* 0x000e220000000a00 */
[----:B------:R-:W-:-:S07]  /*0d90*/  IMAD R3, R6, 0x3, RZ ;  /* 0x0000000306037824 */ /* 0x000fce00078e02ff */
[----:B------:R-:W1:Y:S01]  /*0da0*/  LDC.64 R12, c[0x0][0x388] ;  /* 0x0000e200ff0c7b82 */ /* 0x000e620000000a00 */
[----:B0-----:R-:W-:-:S05]  /*0db0*/  IMAD.WIDE.U32 R10, R3, 0x4, R10 ;  /* 0x00000004030a7825 */ /* 0x001fca00078e000a */
[----:B------:R-:W2:Y:S01]  /*0dc0*/  LDG.E R7, desc[UR12][R10.64+0x4] ;  /* 0x0000040c0a077981 */ /* 0x000ea2000c1e1900 */
[----:B-1----:R-:W-:-:S03]  /*0dd0*/  IMAD.WIDE.U32 R12, R3, 0x4, R12 ;  /* 0x00000004030c7825 */ /* 0x002fc600078e000c */
[----:B------:R-:W3:Y:S04]  /*0de0*/  LDG.E R0, desc[UR12][R10.64] ;  /* 0x0000000c0a007981 */ /* 0x000ee8000c1e1900 */
[----:B------:R-:W4:Y:S04]  /*0df0*/  LDG.E R20, desc[UR12][R12.64+0x4] ;  /* 0x0000040c0c147981 */ /* 0x000f28000c1e1900 */
[----:B------:R-:W5:Y:S04]  /*0e00*/  LDG.E R4, desc[UR12][R12.64] ;  /* 0x0000000c0c047981 */ /* 0x000f68000c1e1900 */
[----:B------:R-:W5:Y:S04]  /*0e10*/  LDG.E R16, desc[UR12][R10.64+0x8] ;  /* 0x0000080c0a107981 */ /* 0x000f68000c1e1900 */
[----:B------:R-:W5:Y:S01]  /*0e20*/  LDG.E R21, desc[UR12][R12.64+0x8] ;  /* 0x0000080c0c157981 */ /* 0x000f62000c1e1900 */
[----:B--2---:R-:W-:Y:S08]  /*0e30*/  F2F.F64.F32 R8, R7 ;  /* 0x0000000700087310 */ /* 0x004ff00000201800 */
[----:B----4-:R-:W0:Y:S08]  /*0e40*/  F2F.F64.F32 R14, R20 ;  /* 0x00000014000e7310 */ /* 0x010e300000201800 */
[----:B---3--:R-:W-:Y:S08]  /*0e50*/  F2F.F64.F32 R2, R0 ;  /* 0x0000000000027310 */ /* 0x008ff00000201800 */
        /* <DEDUP_REMOVED lines=22> */
[----:B------:R-:W-:-:S08]  /*0fc0*/  DFMA R20, R16, -R16, R18 ;  /* 0x800000101014722b */ /* 0x000fd00000000012 */
[----:B------:R-:W-:Y:S01]  /*0fd0*/  DFMA R2, R20, R4, R16 ;  /* 0x000000041402722b */ /* 0x000fe20000000010 */
[----:B------:R-:W-:Y:S10]  /*0fe0*/  @!P0 BRA `(.L_x_17) ;  /* 0x0000000000208947 */ /* 0x000ff40003800000 */
[----:B------:R-:W-:Y:S01]  /*0ff0*/  IMAD.MOV.U32 R3, RZ, RZ, R21 ;  /* 0x000000ffff037224 */ /* 0x000fe200078e0015 */
[----:B------:R-:W-:Y:S01]  /*1000*/  MOV R0, R16 ;  /* 0x0000001000007202 */ /* 0x000fe20000000f00 */
[----:B------:R-:W-:Y:S01]  /*1010*/  IMAD.MOV.U32 R9, RZ, RZ, R19 ;  /* 0x000000ffff097224 */ /* 0x000fe200078e0013 */
[----:B------:R-:W-:Y:S01]  /*1020*/  MOV R4, R14 ;  /* 0x0000000e00047202 */ /* 0x000fe20000000f00 */
[----:B------:R-:W-:Y:S01]  /*1030*/  IMAD.MOV.U32 R21, RZ, RZ, R5 ;  /* 0x000000ffff157224 */ /* 0x000fe200078e0005 */
[----:B------:R-:W-:Y:S02]  /*1040*/  MOV R2, R20 ;  /* 0x0000001400027202 */ /* 0x000fe40000000f00 */
[----:B------:R-:W-:-:S07]  /*1050*/  MOV R16, 0x1070 ;  /* 0x0000107000107802 */ /* 0x000fce0000000f00 */
[----:B------:R-:W-:Y:S05]  /*1060*/  CALL.REL.NOINC `($__internal_1_$__cuda_sm20_dsqrt_rn_f64_mediumpath_v1) ;  /* 0x0000000400987944 */ /* 0x000fea0003c00000 */
.L_x_17:
[----:B------:R-:W0:Y:S02]  /*1070*/  LDC.64 R14, c[0x0][0x390] ;  /* 0x0000e400ff0e7b82 */ /* 0x000e240000000a00 */
[----:B0-----:R-:W-:-:S05]  /*1080*/  IMAD.WIDE.U32 R14, R6, 0x8, R14 ;  /* 0x00000008060e7825 */ /* 0x001fca00078e000e */
[----:B------:R0:W-:Y:S04]  /*1090*/  STG.E.64 desc[UR12][R14.64], R2 ;  /* 0x000000020e007986 */ /* 0x0001e8000c101b0c */
[----:B------:R-:W2:Y:S04]  /*10a0*/  LDG.E R20, desc[UR12][R10.64+0x10] ;  /* 0x0000100c0a147981 */ /* 0x000ea8000c1e1900 */
[----:B------:R-:W3:Y:S04]  /*10b0*/  LDG.E R21, desc[UR12][R12.64+0x10] ;  /* 0x0000100c0c157981 */ /* 0x000ee8000c1e1900 */
[----:B------:R-:W4:Y:S04]  /*10c0*/  LDG.E R0, desc[UR12][R10.64+0xc] ;  /* 0x00000c0c0a007981 */ /* 0x000f28000c1e1900 */
[----:B------:R-:W5:Y:S04]  /*10d0*/  LDG.E R7, desc[UR12][R12.64+0xc] ;  /* 0x00000c0c0c077981 */ /* 0x000f68000c1e1900 */
[----:B------:R-:W0:Y:S04]  /*10e0*/  LDG.E R22, desc[UR12][R10.64+0x14] ;  /* 0x0000140c0a167981 */ /* 0x000e28000c1e1900 */
[----:B------:R-:W5:Y:S01]  /*10f0*/  LDG.E R23, desc[UR12][R12.64+0x14] ;  /* 0x0000140c0c177981 */ /* 0x000f62000c1e1900 */
[----:B--2---:R-:W-:Y:S08]  /*1100*/  F2F.F64.F32 R16, R20 ;  /* 0x0000001400107310 */ /* 0x004ff00000201800 */
[----:B---3--:R-:W1:Y:S08]  /*1110*/  F2F.F64.F32 R18, R21 ;  /* 0x0000001500127310 */ /* 0x008e700000201800 */
[----:B----4-:R-:W-:Y:S08]  /*1120*/  F2F.F64.F32 R4, R0 ;  /* 0x0000000000047310 */ /* 0x010ff00000201800 */
[----:B-----5:R-:W2:Y:S01]  /*1130*/  F2F.F64.F32 R8, R7 ;  /* 0x0000000700087310 */ /* 0x020ea20000201800 */
[----:B-1----:R-:W-:-:S07]  /*1140*/  DADD R16, R16, -R18 ;  /* 0x0000000010107229 */ /* 0x002fce0000000812 */
[----:B0-----:R-:W-:Y:S01]  /*1150*/  F2F.F64.F32 R2, R22 ;  /* 0x0000001600027310 */ /* 0x001fe20000201800 */
[----:B------:R-:W-:-:S07]  /*1160*/  DMUL R16, R16, R16 ;  /* 0x0000001010107228 */ /* 0x000fce0000000000 */
[----:B------:R-:W0:Y:S01]  /*1170*/  F2F.F64.F32 R18, R23 ;  /* 0x0000001700127310 */ /* 0x000e220000201800 */
[----:B--2---:R-:W-:-:S08]  /*1180*/  DADD R4, R4, -R8 ;  /* 0x0000000004047229 */ /* 0x004fd00000000808 */
[----:B------:R-:W-:Y:S02]  /*1190*/  DFMA R16, R4, R4, R16 ;  /* 0x000000040410722b */ /* 0x000fe40000000010 */
[----:B0-----:R-:W-:-:S08]  /*11a0*/  DADD R18, R2, -R18 ;  /* 0x0000000002127229 */ /* 0x001fd00000000812 */
[----:B------:R-:W-:-:S06]  /*11b0*/  DFMA R18, R18, R18, R16 ;  /* 0x000000121212722b */ /* 0x000fcc0000000010 */
[----:B------:R-:W0:Y:S04]  /*11c0*/  MUFU.RSQ64H R9, R19 ;  /* 0x0000001300097308 */ /* 0x000e280000001c00 */
[----:B------:R-:W-:Y:S01]  /*11d0*/  IADD3 R8, PT, PT, R19, -0x3500000, RZ ;  /* 0xfcb0000013087810 */ /* 0x000fe20007ffe0ff */
[----:B------:R-:W-:Y:S01]  /*11e0*/  IMAD.MOV.U32 R4, RZ, RZ, 0x0 ;  /* 0x00000000ff047424 */ /* 0x000fe200078e00ff */
[----:B------:R-:W-:-:S04]  /*11f0*/  MOV R5, 0x3fd80000 ;  /* 0x3fd8000000057802 */ /* 0x000fc80000000f00 */
[----:B0-----:R-:W-:-:S08]  /*1200*/  DMUL R2, R8, R8 ;  /* 0x0000000808027228 */ /* 0x001fd00000000000 */
        /* <DEDUP_REMOVED lines=19> */
.L_x_18:
[----:B------:R0:W-:Y:S01]  /*1340*/  STG.E.64 desc[UR12][R14.64+0x8], R2 ;  /* 0x000008020e007986 */ /* 0x0001e2000c101b0c */
[----:B------:R-:W-:-:S07]  /*1350*/  VIADD R6, R6, 0x2 ;  /* 0x0000000206067836 */ /* 0x000fce0000000000 */
.L_x_16:
[----:B------:R-:W1:Y:S02]  /*1360*/  LDC R0, c[0x0][0x398] ;  /* 0x0000e600ff007b82 */ /* 0x000e640000000800 */
[----:B-1----:R-:W-:-:S04]  /*1370*/  LOP3.LUT R0, R0, 0x1, RZ, 0xc0, !PT ;  /* 0x0000000100007812 */ /* 0x002fc800078ec0ff */
[----:B------:R-:W-:-:S13]  /*1380*/  ISETP.NE.U32.AND P0, PT, R0, 0x1, PT ;  /* 0x000000010000780c */ /* 0x000fda0003f05070 */
[----:B------:R-:W-:Y:S05]  /*1390*/  @P0 EXIT ;  /* 0x000000000000094d */ /* 0x000fea0003800000 */
[----:B0-----:R-:W0:Y:S01]  /*13a0*/  LDC.64 R2, c[0x0][0x380] ;  /* 0x0000e000ff027b82 */ /* 0x001e220000000a00 */
        /* <DEDUP_REMOVED lines=46> */
.L_x_19:
[----:B------:R-:W0:Y:S02]  /*1690*/  LDC.64 R4, c[0x0][0x390] ;  /* 0x0000e400ff047b82 */ /* 0x000e240000000a00 */
[----:B0-----:R-:W-:-:S05]  /*16a0*/  IMAD.WIDE.U32 R6, R6, 0x8, R4 ;  /* 0x0000000806067825 */ /* 0x001fca00078e0004 */
[----:B------:R-:W-:Y:S01]  /*16b0*/  STG.E.64 desc[UR12][R6.64], R2 ;  /* 0x0000000206007986 */ /* 0x000fe2000c101b0c */
[----:B------:R-:W-:Y:S05]  /*16c0*/  EXIT ;  /* 0x000000000000794d */ /* 0x000fea0003800000 */
        .weak           $__internal_1_$__cuda_sm20_dsqrt_rn_f64_mediumpath_v1
        .type           $__internal_1_$__cuda_sm20_dsqrt_rn_f64_mediumpath_v1,@function
        .size           $__internal_1_$__cuda_sm20_dsqrt_rn_f64_mediumpath_v1,(.L_x_26 - $__internal_1_$__cuda_sm20_dsqrt_rn_f64_mediumpath_v1)
$__internal_1_$__cuda_sm20_dsqrt_rn_f64_mediumpath_v1:
[----:B------:R-:W-:Y:S01]  /*16d0*/  ISETP.GE.U32.AND P0, PT, R8, -0x3400000, PT ;  /* 0xfcc000000800780c */ /* 0x000fe20003f06070 */
[----:B------:R-:W-:Y:S01]  /*16e0*/  IMAD.MOV.U32 R19, RZ, RZ, R9 ;  /* 0x000000ffff137224 */ /* 0x000fe200078e0009 */
[----:B------:R-:W-:Y:S01]  /*16f0*/  MOV R8, R4 ;  /* 0x0000000400087202 */ /* 0x000fe20000000f00 */
[----:B------:R-:W-:Y:S01]  /*1700*/  IMAD.MOV.U32 R9, RZ, RZ, R21 ;  /* 0x000000ffff097224 */ /* 0x000fe200078e0015 */
[----:B------:R-:W-:Y:S01]  /*1710*/  MOV R20, R0 ;  /* 0x0000000000147202 */ /* 0x000fe20000000f00 */
[----:B------:R-:W-:-:S08]  /*1720*/  IMAD.MOV.U32 R21, RZ, RZ, R17 ;  /* 0x000000ffff157224 */ /* 0x000fd000078e0011 */
[----:B------:R-:W-:Y:S05]  /*1730*/  @!P0 BRA `(.L_x_20) ;  /* 0x0000000000208947 */ /* 0x000fea0003800000 */
[----:B------:R-:W-:-:S10]  /*1740*/  DFMA.RM R2, R2, R8, R20 ;  /* 0x000000080202722b */ /* 0x000fd40000004014 */
[----:B------:R-:W-:-:S04]  /*1750*/  IADD3 R8, P0, PT, R2, 0x1, RZ ;  /* 0x0000000102087810 */ /* 0x000fc80007f1e0ff */
[----:B------:R-:W-:-:S06]  /*1760*/  IADD3.X R9, PT, PT, RZ, R3, RZ, P0, !PT ;  /* 0x00000003ff097210 */ /* 0x000fcc00007fe4ff */
[----:B------:R-:W-:-:S08]  /*1770*/  DFMA.RP R18, -R2, R8, R18 ;  /* 0x000000080212722b */ /* 0x000fd00000008112 */
[----:B------:R-:W-:-:S06]  /*1780*/  DSETP.GT.AND P0, PT, R18, RZ, PT ;  /* 0x000000ff1200722a */ /* 0x000fcc0003f04000 */
[----:B------:R-:W-:Y:S02]  /*1790*/  FSEL R2, R8, R2, P0 ;  /* 0x0000000208027208 */ /* 0x000fe40000000000 */
[----:B------:R-:W-:Y:S01]  /*17a0*/  FSEL R3, R9, R3, P0 ;  /* 0x0000000309037208 */ /* 0x000fe20000000000 */
[----:B------:R-:W-:Y:S06]  /*17b0*/  BRA `(.L_x_21) ;  /* 0x0000000000647947 */ /* 0x000fec0003800000 */
.L_x_20:
[----:B------:R-:W-:-:S14]  /*17c0*/  DSETP.NE.AND P0, PT, R18, RZ, PT ;  /* 0x000000ff1200722a */ /* 0x000fdc0003f05000 */
[----:B------:R-:W-:Y:S05]  /*17d0*/  @!P0 BRA `(.L_x_22) ;  /* 0x0000000000588947 */ /* 0x000fea0003800000 */
[----:B------:R-:W-:-:S13]  /*17e0*/  ISETP.GE.AND P0, PT, R19, RZ, PT ;  /* 0x000000ff1300720c */ /* 0x000fda0003f06270 */
[----:B------:R-:W-:Y:S01]  /*17f0*/  @!P0 IMAD.MOV.U32 R2, RZ, RZ, 0x0 ;  /* 0x00000000ff028424 */ /* 0x000fe200078e00ff */
[----:B------:R-:W-:Y:S01]  /*1800*/  @!P0 MOV R3, 0xfff80000 ;  /* 0xfff8000000038802 */ /* 0x000fe20000000f00 */
[----:B------:R-:W-:Y:S06]  /*1810*/  @!P0 BRA `(.L_x_21) ;  /* 0x00000000004c8947 */ /* 0x000fec0003800000 */
[----:B------:R-:W-:-:S13]  /*1820*/  ISETP.GT.AND P0, PT, R19, 0x7fefffff, PT ;  /* 0x7fefffff1300780c */ /* 0x000fda0003f04270 */
[----:B------:R-:W-:Y:S05]  /*1830*/  @P0 BRA `(.L_x_22) ;  /* 0x0000000000400947 */ /* 0x000fea0003800000 */
[----:B------:R-:W-:Y:S01]  /*1840*/  DMUL R18, R18, 8.11296384146066816958e+31 ;  /* 0x4690000012127828 */ /* 0x000fe20000000000 */
[----:B------:R-:W-:Y:S01]  /*1850*/  IMAD.MOV.U32 R2, RZ, RZ, RZ ;  /* 0x000000ffff027224 */ /* 0x000fe200078e00ff */
[----:B------:R-:W-:Y:S01]  /*1860*/  MOV R8, 0x0 ;  /* 0x0000000000087802 */ /* 0x000fe20000000f00 */
[----:B------:R-:W-:-:S03]  /*1870*/  IMAD.MOV.U32 R9, RZ, RZ, 0x3fd80000 ;  /* 0x3fd80000ff097424 */ /* 0x000fc600078e00ff */
[----:B------:R-:W0:Y:S02]  /*1880*/  MUFU.RSQ64H R3, R19 ;  /* 0x0000001300037308 */ /* 0x000e240000001c00 */
        /* <DEDUP_REMOVED lines=11> */
.L_x_22:
[----:B------:R-:W-:-:S11]  /*1940*/  DADD R2, R18, R18 ;  /* 0x0000000012027229 */ /* 0x000fd60000000012 */
.L_x_21:
[----:B------:R-:W-:-:S04]  /*1950*/  MOV R17, 0x0 ;  /* 0x0000000000117802 */ /* 0x000fc80000000f00 */
[----:B------:R-:W-:Y:S05]  /*1960*/  RET.REL.NODEC R16 `(_Z11euclidNoPowPfS_Pdi) ;  /* 0xffffffe410a47950 */ /* 0x000fea0003c3ffff */
.L_x_23:
        /* <DEDUP_REMOVED lines=9> */
.L_x_26:


//--------------------- .nv.shared.reserved.0     --------------------------
	.section	.nv.shared.reserved.0,"aw",@nobits
	.weak		__nv_reservedSMEM_offset_0_alias
	.size		__nv_reservedSMEM_offset_0_alias, 0, 64
	.other		__nv_reservedSMEM_offset_0_alias,@"STO_CUDA_RESERVED_SHARED STV_DEFAULT"
__nv_reservedSMEM_offset_0_alias:
	.zero		0
	.zero		64


//--------------------- .nv.constant0._Z9euclidPowPfS_Pdi --------------------------
	.section	.nv.constant0._Z9euclidPowPfS_Pdi,"a",@progbits
	.sectionflags	@""
	.align	4
.nv.constant0._Z9euclidPowPfS_Pdi:
	.zero		924


//--------------------- .nv.constant0._Z11euclidNoPowPfS_Pdi --------------------------
	.section	.nv.constant0._Z11euclidNoPowPfS_Pdi,"a",@progbits
	.sectionflags	@""
	.align	4
.nv.constant0._Z11euclidNoPowPfS_Pdi:
	.zero		924


//--------------------- SYMBOLS --------------------------

	.type		.nv.reservedSmem.offset0,@object
	.size		.nv.reservedSmem.offset0,0x4
